//
// Generated by NVIDIA NVVM Compiler
//
// Compiler Build ID: CL-36424714
// Cuda compilation tools, release 13.0, V13.0.88
// Based on NVVM 20.0.0
//

.version 9.0
.target sm_100
.address_size 64

	// .globl	_Z13costFunctionPPKiPK8instancePyPii
.extern .func  (.param .b64 func_retval0) malloc
(
	.param .b64 malloc_param_0
)
;
.extern .func free
(
	.param .b64 free_param_0
)
;
.global .align 4 .b8 precalc_xorwow_matrix[102400];
.global .align 4 .b8 precalc_xorwow_offset_matrix[102400];
.global .align 4 .b8 mrg32k3aM1[2304];
.global .align 4 .b8 mrg32k3aM2[2304];
.global .align 4 .b8 mrg32k3aM1SubSeq[2016];
.global .align 4 .b8 mrg32k3aM2SubSeq[2016];
.global .align 4 .b8 mrg32k3aM1Seq[2304];
.global .align 4 .b8 mrg32k3aM2Seq[2304];
.const .align 8 .b8 __cr_lgamma_table[72];

.visible .entry _Z13costFunctionPPKiPK8instancePyPii(
	.param .u64 .ptr .align 1 _Z13costFunctionPPKiPK8instancePyPii_param_0,
	.param .u64 .ptr .align 1 _Z13costFunctionPPKiPK8instancePyPii_param_1,
	.param .u64 .ptr .align 1 _Z13costFunctionPPKiPK8instancePyPii_param_2,
	.param .u64 .ptr .align 1 _Z13costFunctionPPKiPK8instancePyPii_param_3,
	.param .u32 _Z13costFunctionPPKiPK8instancePyPii_param_4
)
{
	.reg .pred 	%p<5>;
	.reg .b32 	%r<21>;
	.reg .b64 	%rd<25>;

	ld.param.u64 	%rd2, [_Z13costFunctionPPKiPK8instancePyPii_param_0];
	ld.param.u64 	%rd5, [_Z13costFunctionPPKiPK8instancePyPii_param_1];
	ld.param.u64 	%rd3, [_Z13costFunctionPPKiPK8instancePyPii_param_2];
	ld.param.u64 	%rd4, [_Z13costFunctionPPKiPK8instancePyPii_param_3];
	ld.param.u32 	%r7, [_Z13costFunctionPPKiPK8instancePyPii_param_4];
	cvta.to.global.u64 	%rd1, %rd5;
	mov.u32 	%r1, %tid.x;
	setp.ge.s32 	%p1, %r1, %r7;
	@%p1 bra 	$L__BB0_4;
	mov.u32 	%r2, %ctaid.x;
	ld.global.u32 	%r3, [%rd1];
	rem.u32 	%r4, %r2, %r3;
	setp.le.u32 	%p2, %r3, %r2;
	setp.ne.s32 	%p3, %r4, 0;
	or.pred  	%p4, %p2, %p3;
	mov.u32 	%r20, %r3;
	@%p4 bra 	$L__BB0_3;
	cvta.to.global.u64 	%rd6, %rd3;
	atom.global.add.u64 	%rd7, [%rd6], 1;
	ld.global.u32 	%r20, [%rd1];
$L__BB0_3:
	div.u32 	%r8, %r2, %r3;
	cvta.to.global.u64 	%rd8, %rd2;
	cvta.to.global.u64 	%rd9, %rd4;
	mul.wide.u32 	%rd10, %r1, 4;
	add.s64 	%rd11, %rd9, %rd10;
	ld.global.u64 	%rd12, [%rd1+16];
	mul.lo.s32 	%r9, %r20, %r1;
	add.s32 	%r10, %r9, %r8;
	mul.wide.s32 	%rd13, %r10, 4;
	add.s64 	%rd14, %rd8, %rd13;
	ld.global.u32 	%r11, [%rd14];
	add.s32 	%r12, %r11, -1;
	mul.lo.s32 	%r13, %r12, %r20;
	add.s32 	%r14, %r9, %r4;
	mul.wide.s32 	%rd15, %r14, 4;
	add.s64 	%rd16, %rd8, %rd15;
	ld.global.s32 	%rd17, [%rd16];
	cvt.s64.s32 	%rd18, %r13;
	add.s64 	%rd19, %rd17, %rd18;
	shl.b64 	%rd20, %rd19, 2;
	add.s64 	%rd21, %rd12, %rd20;
	ld.u32 	%r15, [%rd21+-4];
	ld.global.u64 	%rd22, [%rd1+8];
	mad.lo.s32 	%r16, %r20, %r8, %r4;
	mul.wide.s32 	%rd23, %r16, 4;
	add.s64 	%rd24, %rd22, %rd23;
	ld.u32 	%r17, [%rd24];
	mul.lo.s32 	%r18, %r17, %r15;
	atom.global.add.u32 	%r19, [%rd11], %r18;
$L__BB0_4:
	ret;

}
	// .globl	_Z18generatePopulationPfffPiPK8instanceP17curandStateXORWOWimPy
.visible .entry _Z18generatePopulationPfffPiPK8instanceP17curandStateXORWOWimPy(
	.param .u64 .ptr .align 1 _Z18generatePopulationPfffPiPK8instanceP17curandStateXORWOWimPy_param_0,
	.param .f32 _Z18generatePopulationPfffPiPK8instanceP17curandStateXORWOWimPy_param_1,
	.param .f32 _Z18generatePopulationPfffPiPK8instanceP17curandStateXORWOWimPy_param_2,
	.param .u64 .ptr .align 1 _Z18generatePopulationPfffPiPK8instanceP17curandStateXORWOWimPy_param_3,
	.param .u64 .ptr .align 1 _Z18generatePopulationPfffPiPK8instanceP17curandStateXORWOWimPy_param_4,
	.param .u64 .ptr .align 1 _Z18generatePopulationPfffPiPK8instanceP17curandStateXORWOWimPy_param_5,
	.param .u32 _Z18generatePopulationPfffPiPK8instanceP17curandStateXORWOWimPy_param_6,
	.param .u64 _Z18generatePopulationPfffPiPK8instanceP17curandStateXORWOWimPy_param_7,
	.param .u64 .ptr .align 1 _Z18generatePopulationPfffPiPK8instanceP17curandStateXORWOWimPy_param_8
)
{
	.reg .pred 	%p<79>;
	.reg .b32 	%r<647>;
	.reg .b32 	%f<21>;
	.reg .b64 	%rd<108>;

	ld.param.u64 	%rd31, [_Z18generatePopulationPfffPiPK8instanceP17curandStateXORWOWimPy_param_0];
	ld.param.f32 	%f2, [_Z18generatePopulationPfffPiPK8instanceP17curandStateXORWOWimPy_param_1];
	ld.param.f32 	%f3, [_Z18generatePopulationPfffPiPK8instanceP17curandStateXORWOWimPy_param_2];
	ld.param.u64 	%rd32, [_Z18generatePopulationPfffPiPK8instanceP17curandStateXORWOWimPy_param_4];
	ld.param.u64 	%rd28, [_Z18generatePopulationPfffPiPK8instanceP17curandStateXORWOWimPy_param_5];
	ld.param.u32 	%r252, [_Z18generatePopulationPfffPiPK8instanceP17curandStateXORWOWimPy_param_6];
	ld.param.u64 	%rd29, [_Z18generatePopulationPfffPiPK8instanceP17curandStateXORWOWimPy_param_7];
	cvta.to.global.u64 	%rd1, %rd31;
	cvta.to.global.u64 	%rd2, %rd32;
	mov.u32 	%r253, %ctaid.x;
	mov.u32 	%r254, %ntid.x;
	mov.u32 	%r255, %tid.x;
	mad.lo.s32 	%r1, %r253, %r254, %r255;
	setp.ge.s32 	%p1, %r1, %r252;
	@%p1 bra 	$L__BB1_118;
	cvta.to.global.u64 	%rd33, %rd28;
	cvt.s64.s32 	%rd3, %r1;
	mul.wide.s32 	%rd34, %r1, 48;
	add.s64 	%rd4, %rd33, %rd34;
	cvt.u32.u64 	%r256, %rd29;
	xor.b32  	%r257, %r256, -1429050551;
	mul.lo.s32 	%r258, %r257, 1099087573;
	{ .reg .b32 tmp; mov.b64 {tmp, %r259}, %rd29; }
	xor.b32  	%r260, %r259, -136515619;
	mul.lo.s32 	%r261, %r260, -1703105765;
	add.s32 	%r262, %r258, %r261;
	add.s32 	%r263, %r262, 6615241;
	add.s32 	%r264, %r258, 123456789;
	st.global.v2.u32 	[%rd4], {%r263, %r264};
	xor.b32  	%r265, %r258, 362436069;
	add.s32 	%r266, %r261, 521288629;
	st.global.v2.u32 	[%rd4+8], {%r265, %r266};
	xor.b32  	%r267, %r261, 88675123;
	add.s32 	%r268, %r258, 5783321;
	st.global.v2.u32 	[%rd4+16], {%r267, %r268};
	setp.eq.s32 	%p2, %r1, 0;
	@%p2 bra 	$L__BB1_43;
	mov.b32 	%r522, 0;
	mov.u64 	%rd105, %rd3;
$L__BB1_3:
	and.b64  	%rd6, %rd105, 3;
	setp.eq.s64 	%p3, %rd6, 0;
	@%p3 bra 	$L__BB1_42;
	mul.wide.u32 	%rd35, %r522, 3200;
	mov.u64 	%rd36, precalc_xorwow_matrix;
	add.s64 	%rd7, %rd36, %rd35;
	cvt.u32.u64 	%r3, %rd6;
	mov.b32 	%r523, 0;
$L__BB1_5:
	mov.b32 	%r536, 0;
	mov.u32 	%r537, %r536;
	mov.u32 	%r538, %r536;
	mov.u32 	%r539, %r536;
	mov.u32 	%r540, %r536;
	mov.u32 	%r529, %r536;
$L__BB1_6:
	mul.wide.u32 	%rd37, %r529, 4;
	add.s64 	%rd38, %rd4, %rd37;
	ld.global.u32 	%r11, [%rd38+4];
	shl.b32 	%r12, %r529, 5;
	mov.b32 	%r535, 0;
$L__BB1_7:
	.pragma "nounroll";
	shr.u32 	%r273, %r11, %r535;
	and.b32  	%r274, %r273, 1;
	setp.eq.b32 	%p4, %r274, 1;
	not.pred 	%p5, %p4;
	add.s32 	%r275, %r12, %r535;
	mul.lo.s32 	%r276, %r275, 5;
	mul.wide.u32 	%rd39, %r276, 4;
	add.s64 	%rd8, %rd7, %rd39;
	@%p5 bra 	$L__BB1_9;
	ld.global.u32 	%r277, [%rd8];
	xor.b32  	%r540, %r540, %r277;
	ld.global.u32 	%r278, [%rd8+4];
	xor.b32  	%r539, %r539, %r278;
	ld.global.u32 	%r279, [%rd8+8];
	xor.b32  	%r538, %r538, %r279;
	ld.global.u32 	%r280, [%rd8+12];
	xor.b32  	%r537, %r537, %r280;
	ld.global.u32 	%r281, [%rd8+16];
	xor.b32  	%r536, %r536, %r281;
$L__BB1_9:
	and.b32  	%r283, %r273, 2;
	setp.eq.s32 	%p6, %r283, 0;
	@%p6 bra 	$L__BB1_11;
	ld.global.u32 	%r284, [%rd8+20];
	xor.b32  	%r540, %r540, %r284;
	ld.global.u32 	%r285, [%rd8+24];
	xor.b32  	%r539, %r539, %r285;
	ld.global.u32 	%r286, [%rd8+28];
	xor.b32  	%r538, %r538, %r286;
	ld.global.u32 	%r287, [%rd8+32];
	xor.b32  	%r537, %r537, %r287;
	ld.global.u32 	%r288, [%rd8+36];
	xor.b32  	%r536, %r536, %r288;
$L__BB1_11:
	and.b32  	%r290, %r273, 4;
	setp.eq.s32 	%p7, %r290, 0;
	@%p7 bra 	$L__BB1_13;
	ld.global.u32 	%r291, [%rd8+40];
	xor.b32  	%r540, %r540, %r291;
	ld.global.u32 	%r292, [%rd8+44];
	xor.b32  	%r539, %r539, %r292;
	ld.global.u32 	%r293, [%rd8+48];
	xor.b32  	%r538, %r538, %r293;
	ld.global.u32 	%r294, [%rd8+52];
	xor.b32  	%r537, %r537, %r294;
	ld.global.u32 	%r295, [%rd8+56];
	xor.b32  	%r536, %r536, %r295;
$L__BB1_13:
	and.b32  	%r297, %r273, 8;
	setp.eq.s32 	%p8, %r297, 0;
	@%p8 bra 	$L__BB1_15;
	ld.global.u32 	%r298, [%rd8+60];
	xor.b32  	%r540, %r540, %r298;
	ld.global.u32 	%r299, [%rd8+64];
	xor.b32  	%r539, %r539, %r299;
	ld.global.u32 	%r300, [%rd8+68];
	xor.b32  	%r538, %r538, %r300;
	ld.global.u32 	%r301, [%rd8+72];
	xor.b32  	%r537, %r537, %r301;
	ld.global.u32 	%r302, [%rd8+76];
	xor.b32  	%r536, %r536, %r302;
$L__BB1_15:
	and.b32  	%r304, %r273, 16;
	setp.eq.s32 	%p9, %r304, 0;
	@%p9 bra 	$L__BB1_17;
	ld.global.u32 	%r305, [%rd8+80];
	xor.b32  	%r540, %r540, %r305;
	ld.global.u32 	%r306, [%rd8+84];
	xor.b32  	%r539, %r539, %r306;
	ld.global.u32 	%r307, [%rd8+88];
	xor.b32  	%r538, %r538, %r307;
	ld.global.u32 	%r308, [%rd8+92];
	xor.b32  	%r537, %r537, %r308;
	ld.global.u32 	%r309, [%rd8+96];
	xor.b32  	%r536, %r536, %r309;
$L__BB1_17:
	and.b32  	%r311, %r273, 32;
	setp.eq.s32 	%p10, %r311, 0;
	@%p10 bra 	$L__BB1_19;
	ld.global.u32 	%r312, [%rd8+100];
	xor.b32  	%r540, %r540, %r312;
	ld.global.u32 	%r313, [%rd8+104];
	xor.b32  	%r539, %r539, %r313;
	ld.global.u32 	%r314, [%rd8+108];
	xor.b32  	%r538, %r538, %r314;
	ld.global.u32 	%r315, [%rd8+112];
	xor.b32  	%r537, %r537, %r315;
	ld.global.u32 	%r316, [%rd8+116];
	xor.b32  	%r536, %r536, %r316;
$L__BB1_19:
	and.b32  	%r318, %r273, 64;
	setp.eq.s32 	%p11, %r318, 0;
	@%p11 bra 	$L__BB1_21;
	ld.global.u32 	%r319, [%rd8+120];
	xor.b32  	%r540, %r540, %r319;
	ld.global.u32 	%r320, [%rd8+124];
	xor.b32  	%r539, %r539, %r320;
	ld.global.u32 	%r321, [%rd8+128];
	xor.b32  	%r538, %r538, %r321;
	ld.global.u32 	%r322, [%rd8+132];
	xor.b32  	%r537, %r537, %r322;
	ld.global.u32 	%r323, [%rd8+136];
	xor.b32  	%r536, %r536, %r323;
$L__BB1_21:
	and.b32  	%r325, %r273, 128;
	setp.eq.s32 	%p12, %r325, 0;
	@%p12 bra 	$L__BB1_23;
	ld.global.u32 	%r326, [%rd8+140];
	xor.b32  	%r540, %r540, %r326;
	ld.global.u32 	%r327, [%rd8+144];
	xor.b32  	%r539, %r539, %r327;
	ld.global.u32 	%r328, [%rd8+148];
	xor.b32  	%r538, %r538, %r328;
	ld.global.u32 	%r329, [%rd8+152];
	xor.b32  	%r537, %r537, %r329;
	ld.global.u32 	%r330, [%rd8+156];
	xor.b32  	%r536, %r536, %r330;
$L__BB1_23:
	and.b32  	%r332, %r273, 256;
	setp.eq.s32 	%p13, %r332, 0;
	@%p13 bra 	$L__BB1_25;
	ld.global.u32 	%r333, [%rd8+160];
	xor.b32  	%r540, %r540, %r333;
	ld.global.u32 	%r334, [%rd8+164];
	xor.b32  	%r539, %r539, %r334;
	ld.global.u32 	%r335, [%rd8+168];
	xor.b32  	%r538, %r538, %r335;
	ld.global.u32 	%r336, [%rd8+172];
	xor.b32  	%r537, %r537, %r336;
	ld.global.u32 	%r337, [%rd8+176];
	xor.b32  	%r536, %r536, %r337;
$L__BB1_25:
	and.b32  	%r339, %r273, 512;
	setp.eq.s32 	%p14, %r339, 0;
	@%p14 bra 	$L__BB1_27;
	ld.global.u32 	%r340, [%rd8+180];
	xor.b32  	%r540, %r540, %r340;
	ld.global.u32 	%r341, [%rd8+184];
	xor.b32  	%r539, %r539, %r341;
	ld.global.u32 	%r342, [%rd8+188];
	xor.b32  	%r538, %r538, %r342;
	ld.global.u32 	%r343, [%rd8+192];
	xor.b32  	%r537, %r537, %r343;
	ld.global.u32 	%r344, [%rd8+196];
	xor.b32  	%r536, %r536, %r344;
$L__BB1_27:
	and.b32  	%r346, %r273, 1024;
	setp.eq.s32 	%p15, %r346, 0;
	@%p15 bra 	$L__BB1_29;
	ld.global.u32 	%r347, [%rd8+200];
	xor.b32  	%r540, %r540, %r347;
	ld.global.u32 	%r348, [%rd8+204];
	xor.b32  	%r539, %r539, %r348;
	ld.global.u32 	%r349, [%rd8+208];
	xor.b32  	%r538, %r538, %r349;
	ld.global.u32 	%r350, [%rd8+212];
	xor.b32  	%r537, %r537, %r350;
	ld.global.u32 	%r351, [%rd8+216];
	xor.b32  	%r536, %r536, %r351;
$L__BB1_29:
	and.b32  	%r353, %r273, 2048;
	setp.eq.s32 	%p16, %r353, 0;
	@%p16 bra 	$L__BB1_31;
	ld.global.u32 	%r354, [%rd8+220];
	xor.b32  	%r540, %r540, %r354;
	ld.global.u32 	%r355, [%rd8+224];
	xor.b32  	%r539, %r539, %r355;
	ld.global.u32 	%r356, [%rd8+228];
	xor.b32  	%r538, %r538, %r356;
	ld.global.u32 	%r357, [%rd8+232];
	xor.b32  	%r537, %r537, %r357;
	ld.global.u32 	%r358, [%rd8+236];
	xor.b32  	%r536, %r536, %r358;
$L__BB1_31:
	and.b32  	%r360, %r273, 4096;
	setp.eq.s32 	%p17, %r360, 0;
	@%p17 bra 	$L__BB1_33;
	ld.global.u32 	%r361, [%rd8+240];
	xor.b32  	%r540, %r540, %r361;
	ld.global.u32 	%r362, [%rd8+244];
	xor.b32  	%r539, %r539, %r362;
	ld.global.u32 	%r363, [%rd8+248];
	xor.b32  	%r538, %r538, %r363;
	ld.global.u32 	%r364, [%rd8+252];
	xor.b32  	%r537, %r537, %r364;
	ld.global.u32 	%r365, [%rd8+256];
	xor.b32  	%r536, %r536, %r365;
$L__BB1_33:
	and.b32  	%r367, %r273, 8192;
	setp.eq.s32 	%p18, %r367, 0;
	@%p18 bra 	$L__BB1_35;
	ld.global.u32 	%r368, [%rd8+260];
	xor.b32  	%r540, %r540, %r368;
	ld.global.u32 	%r369, [%rd8+264];
	xor.b32  	%r539, %r539, %r369;
	ld.global.u32 	%r370, [%rd8+268];
	xor.b32  	%r538, %r538, %r370;
	ld.global.u32 	%r371, [%rd8+272];
	xor.b32  	%r537, %r537, %r371;
	ld.global.u32 	%r372, [%rd8+276];
	xor.b32  	%r536, %r536, %r372;
$L__BB1_35:
	and.b32  	%r374, %r273, 16384;
	setp.eq.s32 	%p19, %r374, 0;
	@%p19 bra 	$L__BB1_37;
	ld.global.u32 	%r375, [%rd8+280];
	xor.b32  	%r540, %r540, %r375;
	ld.global.u32 	%r376, [%rd8+284];
	xor.b32  	%r539, %r539, %r376;
	ld.global.u32 	%r377, [%rd8+288];
	xor.b32  	%r538, %r538, %r377;
	ld.global.u32 	%r378, [%rd8+292];
	xor.b32  	%r537, %r537, %r378;
	ld.global.u32 	%r379, [%rd8+296];
	xor.b32  	%r536, %r536, %r379;
$L__BB1_37:
	and.b32  	%r381, %r273, 32768;
	setp.eq.s32 	%p20, %r381, 0;
	@%p20 bra 	$L__BB1_39;
	ld.global.u32 	%r382, [%rd8+300];
	xor.b32  	%r540, %r540, %r382;
	ld.global.u32 	%r383, [%rd8+304];
	xor.b32  	%r539, %r539, %r383;
	ld.global.u32 	%r384, [%rd8+308];
	xor.b32  	%r538, %r538, %r384;
	ld.global.u32 	%r385, [%rd8+312];
	xor.b32  	%r537, %r537, %r385;
	ld.global.u32 	%r386, [%rd8+316];
	xor.b32  	%r536, %r536, %r386;
$L__BB1_39:
	add.s32 	%r535, %r535, 16;
	setp.ne.s32 	%p21, %r535, 32;
	@%p21 bra 	$L__BB1_7;
	mad.lo.s32 	%r387, %r529, -31, %r12;
	add.s32 	%r529, %r387, 1;
	setp.ne.s32 	%p22, %r529, 5;
	@%p22 bra 	$L__BB1_6;
	st.global.u32 	[%rd4+4], %r540;
	st.global.u32 	[%rd4+8], %r539;
	st.global.u32 	[%rd4+12], %r538;
	st.global.u32 	[%rd4+16], %r537;
	st.global.u32 	[%rd4+20], %r536;
	add.s32 	%r523, %r523, 1;
	setp.lt.u32 	%p23, %r523, %r3;
	@%p23 bra 	$L__BB1_5;
$L__BB1_42:
	shr.u64 	%rd9, %rd105, 2;
	add.s32 	%r522, %r522, 1;
	setp.gt.u64 	%p24, %rd105, 3;
	mov.u64 	%rd105, %rd9;
	@%p24 bra 	$L__BB1_3;
$L__BB1_43:
	mov.b32 	%r388, 0;
	st.global.v2.u32 	[%rd4+24], {%r388, %r388};
	st.global.u32 	[%rd4+32], %r388;
	mov.b64 	%rd40, 0;
	st.global.u64 	[%rd4+40], %rd40;
	ld.global.u32 	%r617, [%rd2];
	setp.lt.s32 	%p25, %r617, 1;
	@%p25 bra 	$L__BB1_46;
	sub.f32 	%f1, %f3, %f2;
	mov.b32 	%r616, 0;
$L__BB1_45:
	ld.global.v2.u32 	{%r390, %r391}, [%rd4];
	shr.u32 	%r392, %r391, 2;
	xor.b32  	%r393, %r392, %r391;
	ld.global.v2.u32 	{%r394, %r395}, [%rd4+8];
	ld.global.v2.u32 	{%r396, %r397}, [%rd4+16];
	st.global.v2.u32 	[%rd4+8], {%r395, %r396};
	shl.b32 	%r398, %r397, 4;
	shl.b32 	%r399, %r393, 1;
	xor.b32  	%r400, %r399, %r398;
	xor.b32  	%r401, %r400, %r393;
	xor.b32  	%r402, %r401, %r397;
	st.global.v2.u32 	[%rd4+16], {%r397, %r402};
	add.s32 	%r403, %r390, 362437;
	st.global.v2.u32 	[%rd4], {%r403, %r394};
	add.s32 	%r404, %r402, %r403;
	cvt.rn.f32.u32 	%f4, %r404;
	fma.rn.f32 	%f5, %f4, 0f2F800000, 0f2F000000;
	fma.rn.f32 	%f6, %f1, %f5, %f2;
	ld.global.u32 	%r405, [%rd2];
	mad.lo.s32 	%r406, %r405, %r1, %r616;
	mul.wide.s32 	%rd41, %r406, 4;
	add.s64 	%rd42, %rd1, %rd41;
	st.global.f32 	[%rd42], %f6;
	add.s32 	%r616, %r616, 1;
	ld.global.u32 	%r617, [%rd2];
	setp.lt.s32 	%p26, %r616, %r617;
	@%p26 bra 	$L__BB1_45;
$L__BB1_46:
	ld.param.u64 	%rd104, [_Z18generatePopulationPfffPiPK8instanceP17curandStateXORWOWimPy_param_8];
	mul.lo.s32 	%r407, %r617, %r1;
	mul.wide.s32 	%rd43, %r407, 4;
	add.s64 	%rd10, %rd1, %rd43;
	cvta.to.global.u64 	%rd44, %rd104;
	atom.global.add.u64 	%rd45, [%rd44], 1;
	ld.global.u32 	%r188, [%rd2];
	mul.wide.s32 	%rd46, %r188, 4;
	{ // callseq 0, 0
	.param .b64 param0;
	st.param.b64 	[param0], %rd46;
	.param .b64 retval0;
	call.uni (retval0), 
	malloc, 
	(
	param0
	);
	ld.param.b64 	%rd47, [retval0];
	} // callseq 0
	setp.lt.s32 	%p27, %r188, 1;
	@%p27 bra 	$L__BB1_103;
	and.b32  	%r189, %r188, 3;
	and.b32  	%r190, %r188, 2147483644;
	mov.b32 	%r618, 0;
$L__BB1_48:
	setp.lt.u32 	%p28, %r188, 4;
	mul.wide.u32 	%rd48, %r618, 4;
	add.s64 	%rd12, %rd47, %rd48;
	st.u32 	[%rd12], %r188;
	add.s64 	%rd13, %rd10, %rd48;
	mov.b32 	%r626, 0;
	mov.u32 	%r622, %r188;
	@%p28 bra 	$L__BB1_63;
	mov.b32 	%r620, 0;
	mov.u32 	%r622, %r188;
$L__BB1_50:
	setp.eq.s32 	%p29, %r618, %r620;
	mul.wide.u32 	%rd49, %r620, 4;
	add.s64 	%rd14, %rd10, %rd49;
	@%p29 bra 	$L__BB1_53;
	ld.global.f32 	%f7, [%rd14];
	ld.global.f32 	%f8, [%rd13];
	setp.leu.f32 	%p30, %f7, %f8;
	@%p30 bra 	$L__BB1_53;
	add.s32 	%r622, %r622, -1;
	st.u32 	[%rd12], %r622;
$L__BB1_53:
	add.s32 	%r411, %r620, 1;
	setp.eq.s32 	%p31, %r618, %r411;
	@%p31 bra 	$L__BB1_56;
	ld.global.f32 	%f9, [%rd14+4];
	ld.global.f32 	%f10, [%rd13];
	setp.leu.f32 	%p32, %f9, %f10;
	@%p32 bra 	$L__BB1_56;
	add.s32 	%r622, %r622, -1;
	st.u32 	[%rd12], %r622;
$L__BB1_56:
	add.s32 	%r412, %r620, 2;
	setp.eq.s32 	%p33, %r618, %r412;
	@%p33 bra 	$L__BB1_59;
	ld.global.f32 	%f11, [%rd14+8];
	ld.global.f32 	%f12, [%rd13];
	setp.leu.f32 	%p34, %f11, %f12;
	@%p34 bra 	$L__BB1_59;
	add.s32 	%r622, %r622, -1;
	st.u32 	[%rd12], %r622;
$L__BB1_59:
	add.s32 	%r413, %r620, 3;
	setp.eq.s32 	%p35, %r618, %r413;
	@%p35 bra 	$L__BB1_62;
	ld.global.f32 	%f13, [%rd14+12];
	ld.global.f32 	%f14, [%rd13];
	setp.leu.f32 	%p36, %f13, %f14;
	@%p36 bra 	$L__BB1_62;
	add.s32 	%r622, %r622, -1;
	st.u32 	[%rd12], %r622;
$L__BB1_62:
	add.s32 	%r620, %r620, 4;
	setp.ne.s32 	%p37, %r620, %r190;
	mov.u32 	%r626, %r190;
	@%p37 bra 	$L__BB1_50;
$L__BB1_63:
	setp.eq.s32 	%p38, %r189, 0;
	@%p38 bra 	$L__BB1_74;
	setp.eq.s32 	%p39, %r618, %r626;
	mul.wide.u32 	%rd50, %r626, 4;
	add.s64 	%rd15, %rd10, %rd50;
	@%p39 bra 	$L__BB1_67;
	ld.global.f32 	%f15, [%rd15];
	ld.global.f32 	%f16, [%rd13];
	setp.leu.f32 	%p40, %f15, %f16;
	@%p40 bra 	$L__BB1_67;
	add.s32 	%r622, %r622, -1;
	st.u32 	[%rd12], %r622;
$L__BB1_67:
	setp.eq.s32 	%p41, %r189, 1;
	@%p41 bra 	$L__BB1_74;
	add.s32 	%r414, %r626, 1;
	setp.eq.s32 	%p42, %r618, %r414;
	@%p42 bra 	$L__BB1_71;
	ld.global.f32 	%f17, [%rd15+4];
	ld.global.f32 	%f18, [%rd13];
	setp.leu.f32 	%p43, %f17, %f18;
	@%p43 bra 	$L__BB1_71;
	add.s32 	%r622, %r622, -1;
	st.u32 	[%rd12], %r622;
$L__BB1_71:
	setp.eq.s32 	%p44, %r189, 2;
	add.s32 	%r415, %r626, 2;
	setp.eq.s32 	%p45, %r618, %r415;
	or.pred  	%p46, %p44, %p45;
	@%p46 bra 	$L__BB1_74;
	ld.global.f32 	%f19, [%rd15+8];
	ld.global.f32 	%f20, [%rd13];
	setp.leu.f32 	%p47, %f19, %f20;
	@%p47 bra 	$L__BB1_74;
	add.s32 	%r416, %r622, -1;
	st.u32 	[%rd12], %r416;
$L__BB1_74:
	add.s32 	%r618, %r618, 1;
	setp.eq.s32 	%p48, %r618, %r188;
	@%p48 bra 	$L__BB1_75;
	bra.uni 	$L__BB1_48;
$L__BB1_75:
	mov.b32 	%r629, 0;
$L__BB1_76:
	setp.lt.u32 	%p49, %r188, 4;
	mul.wide.u32 	%rd51, %r629, 4;
	add.s64 	%rd16, %rd47, %rd51;
	mov.b32 	%r645, 0;
	@%p49 bra 	$L__BB1_91;
	mov.b32 	%r644, 0;
$L__BB1_78:
	setp.eq.s32 	%p50, %r629, %r644;
	mul.wide.u32 	%rd52, %r644, 4;
	add.s64 	%rd25, %rd47, %rd52;
	@%p50 bra 	$L__BB1_81;
	ld.u32 	%r241, [%rd25];
	ld.u32 	%r420, [%rd16];
	setp.ne.s32 	%p51, %r241, %r420;
	@%p51 bra 	$L__BB1_81;
	add.s32 	%r421, %r241, -1;
	st.u32 	[%rd25], %r421;
$L__BB1_81:
	add.s32 	%r422, %r644, 1;
	setp.eq.s32 	%p52, %r629, %r422;
	@%p52 bra 	$L__BB1_84;
	ld.u32 	%r242, [%rd25+4];
	ld.u32 	%r423, [%rd16];
	setp.ne.s32 	%p53, %r242, %r423;
	@%p53 bra 	$L__BB1_84;
	add.s32 	%r424, %r242, -1;
	st.u32 	[%rd25+4], %r424;
$L__BB1_84:
	add.s32 	%r425, %r644, 2;
	setp.eq.s32 	%p54, %r629, %r425;
	@%p54 bra 	$L__BB1_87;
	ld.u32 	%r243, [%rd25+8];
	ld.u32 	%r426, [%rd16];
	setp.ne.s32 	%p55, %r243, %r426;
	@%p55 bra 	$L__BB1_87;
	add.s32 	%r427, %r243, -1;
	st.u32 	[%rd25+8], %r427;
$L__BB1_87:
	add.s32 	%r428, %r644, 3;
	setp.eq.s32 	%p56, %r629, %r428;
	@%p56 bra 	$L__BB1_90;
	ld.u32 	%r244, [%rd25+12];
	ld.u32 	%r429, [%rd16];
	setp.ne.s32 	%p57, %r244, %r429;
	@%p57 bra 	$L__BB1_90;
	add.s32 	%r430, %r244, -1;
	st.u32 	[%rd25+12], %r430;
$L__BB1_90:
	add.s32 	%r644, %r644, 4;
	setp.ne.s32 	%p58, %r644, %r190;
	mov.u32 	%r645, %r190;
	@%p58 bra 	$L__BB1_78;
$L__BB1_91:
	setp.eq.s32 	%p59, %r189, 0;
	@%p59 bra 	$L__BB1_102;
	setp.eq.s32 	%p60, %r629, %r645;
	mul.wide.u32 	%rd53, %r645, 4;
	add.s64 	%rd26, %rd47, %rd53;
	@%p60 bra 	$L__BB1_95;
	ld.u32 	%r247, [%rd26];
	ld.u32 	%r431, [%rd16];
	setp.ne.s32 	%p61, %r247, %r431;
	@%p61 bra 	$L__BB1_95;
	add.s32 	%r432, %r247, -1;
	st.u32 	[%rd26], %r432;
$L__BB1_95:
	setp.eq.s32 	%p62, %r189, 1;
	@%p62 bra 	$L__BB1_102;
	add.s32 	%r433, %r645, 1;
	setp.eq.s32 	%p63, %r629, %r433;
	@%p63 bra 	$L__BB1_99;
	ld.u32 	%r248, [%rd26+4];
	ld.u32 	%r434, [%rd16];
	setp.ne.s32 	%p64, %r248, %r434;
	@%p64 bra 	$L__BB1_99;
	add.s32 	%r435, %r248, -1;
	st.u32 	[%rd26+4], %r435;
$L__BB1_99:
	setp.eq.s32 	%p65, %r189, 2;
	add.s32 	%r436, %r645, 2;
	setp.eq.s32 	%p66, %r629, %r436;
	or.pred  	%p67, %p65, %p66;
	@%p67 bra 	$L__BB1_102;
	ld.u32 	%r249, [%rd26+8];
	ld.u32 	%r437, [%rd16];
	setp.ne.s32 	%p68, %r249, %r437;
	@%p68 bra 	$L__BB1_102;
	add.s32 	%r438, %r249, -1;
	st.u32 	[%rd26+8], %r438;
$L__BB1_102:
	add.s32 	%r629, %r629, 1;
	setp.eq.s32 	%p69, %r629, %r188;
	@%p69 bra 	$L__BB1_103;
	bra.uni 	$L__BB1_76;
$L__BB1_103:
	ld.global.u32 	%r211, [%rd2];
	setp.lt.s32 	%p70, %r211, 1;
	mov.b32 	%r643, 0;
	@%p70 bra 	$L__BB1_117;
	ld.global.u64 	%rd17, [%rd2+16];
	ld.global.u64 	%rd18, [%rd2+8];
	and.b32  	%r212, %r211, 7;
	and.b32  	%r213, %r211, 2147483640;
	and.b32  	%r214, %r211, 1;
	neg.s32 	%r215, %r213;
	mov.b32 	%r643, 0;
	mov.u32 	%r631, %r643;
$L__BB1_105:
	setp.lt.u32 	%p71, %r211, 8;
	mul.wide.u32 	%rd54, %r631, 4;
	add.s64 	%rd55, %rd47, %rd54;
	ld.u32 	%r443, [%rd55];
	add.s32 	%r444, %r443, -1;
	mad.lo.s32 	%r218, %r444, %r211, -1;
	mul.lo.s32 	%r219, %r211, %r631;
	mov.b32 	%r639, 0;
	@%p71 bra 	$L__BB1_108;
	add.s64 	%rd107, %rd47, 16;
	mul.wide.u32 	%rd56, %r219, 4;
	add.s64 	%rd57, %rd18, %rd56;
	add.s64 	%rd106, %rd57, 16;
	mov.u32 	%r632, %r215;
$L__BB1_107:
	.pragma "nounroll";
	ld.u32 	%r445, [%rd107+-16];
	add.s32 	%r446, %r445, %r218;
	mul.wide.s32 	%rd58, %r446, 4;
	add.s64 	%rd59, %rd17, %rd58;
	ld.u32 	%r447, [%rd59];
	ld.u32 	%r448, [%rd106+-16];
	mad.lo.s32 	%r449, %r448, %r447, %r643;
	ld.u32 	%r450, [%rd107+-12];
	add.s32 	%r451, %r450, %r218;
	mul.wide.s32 	%rd60, %r451, 4;
	add.s64 	%rd61, %rd17, %rd60;
	ld.u32 	%r452, [%rd61];
	ld.u32 	%r453, [%rd106+-12];
	mad.lo.s32 	%r454, %r453, %r452, %r449;
	ld.u32 	%r455, [%rd107+-8];
	add.s32 	%r456, %r455, %r218;
	mul.wide.s32 	%rd62, %r456, 4;
	add.s64 	%rd63, %rd17, %rd62;
	ld.u32 	%r457, [%rd63];
	ld.u32 	%r458, [%rd106+-8];
	mad.lo.s32 	%r459, %r458, %r457, %r454;
	ld.u32 	%r460, [%rd107+-4];
	add.s32 	%r461, %r460, %r218;
	mul.wide.s32 	%rd64, %r461, 4;
	add.s64 	%rd65, %rd17, %rd64;
	ld.u32 	%r462, [%rd65];
	ld.u32 	%r463, [%rd106+-4];
	mad.lo.s32 	%r464, %r463, %r462, %r459;
	ld.u32 	%r465, [%rd107];
	add.s32 	%r466, %r465, %r218;
	mul.wide.s32 	%rd66, %r466, 4;
	add.s64 	%rd67, %rd17, %rd66;
	ld.u32 	%r467, [%rd67];
	ld.u32 	%r468, [%rd106];
	mad.lo.s32 	%r469, %r468, %r467, %r464;
	ld.u32 	%r470, [%rd107+4];
	add.s32 	%r471, %r470, %r218;
	mul.wide.s32 	%rd68, %r471, 4;
	add.s64 	%rd69, %rd17, %rd68;
	ld.u32 	%r472, [%rd69];
	ld.u32 	%r473, [%rd106+4];
	mad.lo.s32 	%r474, %r473, %r472, %r469;
	ld.u32 	%r475, [%rd107+8];
	add.s32 	%r476, %r475, %r218;
	mul.wide.s32 	%rd70, %r476, 4;
	add.s64 	%rd71, %rd17, %rd70;
	ld.u32 	%r477, [%rd71];
	ld.u32 	%r478, [%rd106+8];
	mad.lo.s32 	%r479, %r478, %r477, %r474;
	ld.u32 	%r480, [%rd107+12];
	add.s32 	%r481, %r480, %r218;
	mul.wide.s32 	%rd72, %r481, 4;
	add.s64 	%rd73, %rd17, %rd72;
	ld.u32 	%r482, [%rd73];
	ld.u32 	%r483, [%rd106+12];
	mad.lo.s32 	%r643, %r483, %r482, %r479;
	add.s32 	%r632, %r632, 8;
	add.s64 	%rd107, %rd107, 32;
	add.s64 	%rd106, %rd106, 32;
	setp.ne.s32 	%p72, %r632, 0;
	mov.u32 	%r639, %r213;
	@%p72 bra 	$L__BB1_107;
$L__BB1_108:
	setp.eq.s32 	%p73, %r212, 0;
	@%p73 bra 	$L__BB1_116;
	setp.lt.u32 	%p74, %r212, 4;
	@%p74 bra 	$L__BB1_111;
	mul.wide.u32 	%rd74, %r639, 4;
	add.s64 	%rd75, %rd47, %rd74;
	ld.u32 	%r485, [%rd75];
	add.s32 	%r486, %r485, %r218;
	mul.wide.s32 	%rd76, %r486, 4;
	add.s64 	%rd77, %rd17, %rd76;
	ld.u32 	%r487, [%rd77];
	add.s32 	%r488, %r219, %r639;
	mul.wide.s32 	%rd78, %r488, 4;
	add.s64 	%rd79, %rd18, %rd78;
	ld.u32 	%r489, [%rd79];
	mad.lo.s32 	%r490, %r489, %r487, %r643;
	ld.u32 	%r491, [%rd75+4];
	add.s32 	%r492, %r491, %r218;
	mul.wide.s32 	%rd80, %r492, 4;
	add.s64 	%rd81, %rd17, %rd80;
	ld.u32 	%r493, [%rd81];
	ld.u32 	%r494, [%rd79+4];
	mad.lo.s32 	%r495, %r494, %r493, %r490;
	ld.u32 	%r496, [%rd75+8];
	add.s32 	%r497, %r496, %r218;
	mul.wide.s32 	%rd82, %r497, 4;
	add.s64 	%rd83, %rd17, %rd82;
	ld.u32 	%r498, [%rd83];
	ld.u32 	%r499, [%rd79+8];
	mad.lo.s32 	%r500, %r499, %r498, %r495;
	ld.u32 	%r501, [%rd75+12];
	add.s32 	%r502, %r501, %r218;
	mul.wide.s32 	%rd84, %r502, 4;
	add.s64 	%rd85, %rd17, %rd84;
	ld.u32 	%r503, [%rd85];
	ld.u32 	%r504, [%rd79+12];
	mad.lo.s32 	%r643, %r504, %r503, %r500;
	add.s32 	%r639, %r639, 4;
$L__BB1_111:
	and.b32  	%r506, %r211, 3;
	setp.eq.s32 	%p75, %r506, 0;
	@%p75 bra 	$L__BB1_116;
	setp.eq.s32 	%p76, %r506, 1;
	@%p76 bra 	$L__BB1_114;
	mul.wide.u32 	%rd86, %r639, 4;
	add.s64 	%rd87, %rd47, %rd86;
	ld.u32 	%r507, [%rd87];
	add.s32 	%r508, %r507, %r218;
	mul.wide.s32 	%rd88, %r508, 4;
	add.s64 	%rd89, %rd17, %rd88;
	ld.u32 	%r509, [%rd89];
	add.s32 	%r510, %r219, %r639;
	mul.wide.s32 	%rd90, %r510, 4;
	add.s64 	%rd91, %rd18, %rd90;
	ld.u32 	%r511, [%rd91];
	mad.lo.s32 	%r512, %r511, %r509, %r643;
	ld.u32 	%r513, [%rd87+4];
	add.s32 	%r514, %r513, %r218;
	mul.wide.s32 	%rd92, %r514, 4;
	add.s64 	%rd93, %rd17, %rd92;
	ld.u32 	%r515, [%rd93];
	ld.u32 	%r516, [%rd91+4];
	mad.lo.s32 	%r643, %r516, %r515, %r512;
	add.s32 	%r639, %r639, 2;
$L__BB1_114:
	setp.eq.s32 	%p77, %r214, 0;
	@%p77 bra 	$L__BB1_116;
	mul.wide.u32 	%rd94, %r639, 4;
	add.s64 	%rd95, %rd47, %rd94;
	ld.u32 	%r517, [%rd95];
	add.s32 	%r518, %r517, %r218;
	mul.wide.s32 	%rd96, %r518, 4;
	add.s64 	%rd97, %rd17, %rd96;
	ld.u32 	%r519, [%rd97];
	add.s32 	%r520, %r219, %r639;
	mul.wide.s32 	%rd98, %r520, 4;
	add.s64 	%rd99, %rd18, %rd98;
	ld.u32 	%r521, [%rd99];
	mad.lo.s32 	%r643, %r521, %r519, %r643;
$L__BB1_116:
	add.s32 	%r631, %r631, 1;
	setp.eq.s32 	%p78, %r631, %r211;
	@%p78 bra 	$L__BB1_117;
	bra.uni 	$L__BB1_105;
$L__BB1_117:
	ld.param.u64 	%rd103, [_Z18generatePopulationPfffPiPK8instanceP17curandStateXORWOWimPy_param_3];
	{ // callseq 1, 0
	.param .b64 param0;
	st.param.b64 	[param0], %rd47;
	call.uni 
	free, 
	(
	param0
	);
	} // callseq 1
	cvta.to.global.u64 	%rd100, %rd103;
	shl.b64 	%rd101, %rd3, 2;
	add.s64 	%rd102, %rd100, %rd101;
	st.global.u32 	[%rd102], %r643;
$L__BB1_118:
	ret;

}
	// .globl	_Z16evolutionKernelPPfS_PiS_P17curandStateXORWOWiifPK8instanceS0_S0_
.visible .entry _Z16evolutionKernelPPfS_PiS_P17curandStateXORWOWiifPK8instanceS0_S0_(
	.param .u64 .ptr .align 1 _Z16evolutionKernelPPfS_PiS_P17curandStateXORWOWiifPK8instanceS0_S0__param_0,
	.param .u64 .ptr .align 1 _Z16evolutionKernelPPfS_PiS_P17curandStateXORWOWiifPK8instanceS0_S0__param_1,
	.param .u64 .ptr .align 1 _Z16evolutionKernelPPfS_PiS_P17curandStateXORWOWiifPK8instanceS0_S0__param_2,
	.param .u64 .ptr .align 1 _Z16evolutionKernelPPfS_PiS_P17curandStateXORWOWiifPK8instanceS0_S0__param_3,
	.param .u64 .ptr .align 1 _Z16evolutionKernelPPfS_PiS_P17curandStateXORWOWiifPK8instanceS0_S0__param_4,
	.param .u32 _Z16evolutionKernelPPfS_PiS_P17curandStateXORWOWiifPK8instanceS0_S0__param_5,
	.param .u32 _Z16evolutionKernelPPfS_PiS_P17curandStateXORWOWiifPK8instanceS0_S0__param_6,
	.param .f32 _Z16evolutionKernelPPfS_PiS_P17curandStateXORWOWiifPK8instanceS0_S0__param_7,
	.param .u64 .ptr .align 1 _Z16evolutionKernelPPfS_PiS_P17curandStateXORWOWiifPK8instanceS0_S0__param_8,
	.param .u64 .ptr .align 1 _Z16evolutionKernelPPfS_PiS_P17curandStateXORWOWiifPK8instanceS0_S0__param_9,
	.param .u64 .ptr .align 1 _Z16evolutionKernelPPfS_PiS_P17curandStateXORWOWiifPK8instanceS0_S0__param_10
)
{
	.reg .pred 	%p<59>;
	.reg .b32 	%r<207>;
	.reg .b32 	%f<22>;
	.reg .b64 	%rd<48>;

	ld.param.u64 	%rd19, [_Z16evolutionKernelPPfS_PiS_P17curandStateXORWOWiifPK8instanceS0_S0__param_0];
	ld.param.u64 	%rd20, [_Z16evolutionKernelPPfS_PiS_P17curandStateXORWOWiifPK8instanceS0_S0__param_1];
	ld.param.u64 	%rd17, [_Z16evolutionKernelPPfS_PiS_P17curandStateXORWOWiifPK8instanceS0_S0__param_4];
	ld.param.u32 	%r79, [_Z16evolutionKernelPPfS_PiS_P17curandStateXORWOWiifPK8instanceS0_S0__param_5];
	ld.param.u32 	%r80, [_Z16evolutionKernelPPfS_PiS_P17curandStateXORWOWiifPK8instanceS0_S0__param_6];
	ld.param.f32 	%f1, [_Z16evolutionKernelPPfS_PiS_P17curandStateXORWOWiifPK8instanceS0_S0__param_7];
	ld.param.u64 	%rd21, [_Z16evolutionKernelPPfS_PiS_P17curandStateXORWOWiifPK8instanceS0_S0__param_8];
	ld.param.u64 	%rd22, [_Z16evolutionKernelPPfS_PiS_P17curandStateXORWOWiifPK8instanceS0_S0__param_9];
	ld.param.u64 	%rd18, [_Z16evolutionKernelPPfS_PiS_P17curandStateXORWOWiifPK8instanceS0_S0__param_10];
	cvta.to.global.u64 	%rd1, %rd22;
	cvta.to.global.u64 	%rd2, %rd20;
	cvta.to.global.u64 	%rd3, %rd19;
	cvta.to.global.u64 	%rd4, %rd21;
	mov.u32 	%r81, %ctaid.x;
	mov.u32 	%r82, %ntid.x;
	mov.u32 	%r83, %tid.x;
	mad.lo.s32 	%r1, %r81, %r82, %r83;
	setp.ge.s32 	%p1, %r1, %r79;
	@%p1 bra 	$L__BB2_68;
	cvta.to.global.u64 	%rd23, %rd18;
	cvta.to.global.u64 	%rd24, %rd17;
	mul.wide.s32 	%rd25, %r1, 48;
	add.s64 	%rd5, %rd24, %rd25;
	mul.wide.s32 	%rd26, %r1, 4;
	add.s64 	%rd27, %rd23, %rd26;
	mov.b32 	%r84, 0;
	st.global.u32 	[%rd27], %r84;
	ld.global.v2.u32 	{%r178, %r177}, [%rd5];
	ld.global.v2.u32 	{%r182, %r181}, [%rd5+8];
	ld.global.v2.u32 	{%r180, %r179}, [%rd5+16];
$L__BB2_2:
	mov.u32 	%r183, %r182;
	mov.u32 	%r182, %r181;
	mov.u32 	%r181, %r180;
	mov.u32 	%r180, %r179;
	shr.u32 	%r85, %r177, 2;
	xor.b32  	%r86, %r85, %r177;
	shl.b32 	%r87, %r180, 4;
	shl.b32 	%r88, %r86, 1;
	xor.b32  	%r89, %r88, %r87;
	xor.b32  	%r90, %r89, %r86;
	xor.b32  	%r179, %r90, %r180;
	add.s32 	%r178, %r178, 362437;
	add.s32 	%r91, %r179, %r178;
	rem.u32 	%r16, %r91, %r79;
	setp.eq.s32 	%p2, %r16, %r1;
	mov.u32 	%r177, %r183;
	@%p2 bra 	$L__BB2_2;
$L__BB2_3:
	mov.u32 	%r189, %r182;
	mov.u32 	%r182, %r181;
	mov.u32 	%r181, %r180;
	mov.u32 	%r180, %r179;
	shr.u32 	%r92, %r183, 2;
	xor.b32  	%r93, %r92, %r183;
	shl.b32 	%r94, %r180, 4;
	shl.b32 	%r95, %r93, 1;
	xor.b32  	%r96, %r95, %r94;
	xor.b32  	%r97, %r96, %r93;
	xor.b32  	%r179, %r97, %r180;
	add.s32 	%r178, %r178, 362437;
	add.s32 	%r98, %r179, %r178;
	rem.u32 	%r25, %r98, %r79;
	setp.eq.s32 	%p3, %r25, %r1;
	setp.eq.s32 	%p4, %r25, %r16;
	or.pred  	%p5, %p3, %p4;
	mov.u32 	%r183, %r189;
	@%p5 bra 	$L__BB2_3;
$L__BB2_4:
	mov.u32 	%r30, %r182;
	mov.u32 	%r182, %r181;
	mov.u32 	%r181, %r180;
	mov.u32 	%r180, %r179;
	mov.u32 	%r26, %r178;
	shr.u32 	%r99, %r189, 2;
	xor.b32  	%r100, %r99, %r189;
	shl.b32 	%r101, %r180, 4;
	shl.b32 	%r102, %r100, 1;
	xor.b32  	%r103, %r102, %r101;
	xor.b32  	%r104, %r103, %r100;
	xor.b32  	%r179, %r104, %r180;
	add.s32 	%r178, %r26, 362437;
	add.s32 	%r105, %r179, %r178;
	rem.u32 	%r34, %r105, %r79;
	setp.eq.s32 	%p6, %r34, %r1;
	setp.eq.s32 	%p7, %r34, %r16;
	or.pred  	%p8, %p6, %p7;
	setp.eq.s32 	%p9, %r34, %r25;
	or.pred  	%p10, %p9, %p8;
	mov.u32 	%r189, %r30;
	@%p10 bra 	$L__BB2_4;
	shr.u32 	%r106, %r30, 2;
	xor.b32  	%r107, %r106, %r30;
	st.global.v2.u32 	[%rd5+8], {%r181, %r180};
	shl.b32 	%r108, %r179, 4;
	shl.b32 	%r109, %r107, 1;
	xor.b32  	%r110, %r109, %r108;
	xor.b32  	%r111, %r110, %r107;
	xor.b32  	%r112, %r111, %r179;
	st.global.v2.u32 	[%rd5+16], {%r179, %r112};
	add.s32 	%r113, %r26, 724874;
	st.global.v2.u32 	[%rd5], {%r113, %r182};
	add.s32 	%r35, %r112, %r113;
	ld.global.u32 	%r191, [%rd4];
	setp.lt.s32 	%p11, %r191, 1;
	@%p11 bra 	$L__BB2_11;
	rem.u32 	%r37, %r35, %r191;
	mov.b32 	%r190, 1;
$L__BB2_7:
	ld.global.v2.u32 	{%r115, %r116}, [%rd5];
	shr.u32 	%r117, %r116, 2;
	xor.b32  	%r118, %r117, %r116;
	ld.global.v2.u32 	{%r119, %r120}, [%rd5+8];
	ld.global.v2.u32 	{%r121, %r122}, [%rd5+16];
	st.global.v2.u32 	[%rd5+8], {%r120, %r121};
	shl.b32 	%r123, %r122, 4;
	shl.b32 	%r124, %r118, 1;
	xor.b32  	%r125, %r124, %r123;
	xor.b32  	%r126, %r125, %r118;
	xor.b32  	%r127, %r126, %r122;
	st.global.v2.u32 	[%rd5+16], {%r122, %r127};
	add.s32 	%r128, %r115, 362437;
	st.global.v2.u32 	[%rd5], {%r128, %r119};
	add.s32 	%r129, %r127, %r128;
	mul.hi.u32 	%r130, %r129, 274877907;
	shr.u32 	%r131, %r130, 6;
	mul.lo.s32 	%r132, %r131, 1000;
	sub.s32 	%r133, %r129, %r132;
	setp.ge.u32 	%p12, %r133, %r80;
	setp.ne.s32 	%p13, %r37, %r190;
	and.pred  	%p14, %p12, %p13;
	@%p14 bra 	$L__BB2_9;
	ld.global.u32 	%r136, [%rd4];
	mad.lo.s32 	%r137, %r136, %r16, %r190;
	mul.wide.s32 	%rd31, %r137, 4;
	add.s64 	%rd32, %rd3, %rd31;
	ld.global.f32 	%f3, [%rd32];
	mad.lo.s32 	%r138, %r136, %r25, %r190;
	mul.wide.s32 	%rd33, %r138, 4;
	add.s64 	%rd34, %rd3, %rd33;
	ld.global.f32 	%f4, [%rd34];
	mad.lo.s32 	%r139, %r136, %r34, %r190;
	mul.wide.s32 	%rd35, %r139, 4;
	add.s64 	%rd36, %rd3, %rd35;
	ld.global.f32 	%f5, [%rd36];
	sub.f32 	%f6, %f4, %f5;
	fma.rn.f32 	%f7, %f1, %f6, %f3;
	mad.lo.s32 	%r140, %r136, %r1, %r190;
	mul.wide.s32 	%rd37, %r140, 4;
	add.s64 	%rd38, %rd2, %rd37;
	st.global.f32 	[%rd38], %f7;
	bra.uni 	$L__BB2_10;
$L__BB2_9:
	ld.global.u32 	%r134, [%rd4];
	mad.lo.s32 	%r135, %r134, %r1, %r190;
	mul.wide.s32 	%rd28, %r135, 4;
	add.s64 	%rd29, %rd3, %rd28;
	ld.global.f32 	%f2, [%rd29];
	add.s64 	%rd30, %rd2, %rd28;
	st.global.f32 	[%rd30], %f2;
$L__BB2_10:
	add.s32 	%r39, %r190, 1;
	ld.global.u32 	%r191, [%rd4];
	setp.lt.s32 	%p15, %r190, %r191;
	mov.u32 	%r190, %r39;
	@%p15 bra 	$L__BB2_7;
$L__BB2_11:
	mul.lo.s32 	%r42, %r191, %r1;
	setp.lt.s32 	%p16, %r191, 1;
	@%p16 bra 	$L__BB2_68;
	mul.wide.s32 	%rd39, %r42, 4;
	add.s64 	%rd6, %rd2, %rd39;
	add.s64 	%rd7, %rd1, %rd39;
	and.b32  	%r43, %r191, 3;
	and.b32  	%r44, %r191, 2147483644;
	mov.b32 	%r192, 0;
$L__BB2_13:
	setp.lt.u32 	%p17, %r191, 4;
	mul.wide.u32 	%rd40, %r192, 4;
	add.s64 	%rd9, %rd7, %rd40;
	st.global.u32 	[%rd9], %r191;
	add.s64 	%rd10, %rd6, %rd40;
	mov.b32 	%r200, 0;
	mov.u32 	%r196, %r191;
	@%p17 bra 	$L__BB2_28;
	mov.b32 	%r194, 0;
	mov.u32 	%r196, %r191;
$L__BB2_15:
	setp.eq.s32 	%p18, %r192, %r194;
	mul.wide.u32 	%rd41, %r194, 4;
	add.s64 	%rd11, %rd6, %rd41;
	@%p18 bra 	$L__BB2_18;
	ld.global.f32 	%f8, [%rd11];
	ld.global.f32 	%f9, [%rd10];
	setp.leu.f32 	%p19, %f8, %f9;
	@%p19 bra 	$L__BB2_18;
	add.s32 	%r196, %r196, -1;
	st.global.u32 	[%rd9], %r196;
$L__BB2_18:
	add.s32 	%r144, %r194, 1;
	setp.eq.s32 	%p20, %r192, %r144;
	@%p20 bra 	$L__BB2_21;
	ld.global.f32 	%f10, [%rd11+4];
	ld.global.f32 	%f11, [%rd10];
	setp.leu.f32 	%p21, %f10, %f11;
	@%p21 bra 	$L__BB2_21;
	add.s32 	%r196, %r196, -1;
	st.global.u32 	[%rd9], %r196;
$L__BB2_21:
	add.s32 	%r145, %r194, 2;
	setp.eq.s32 	%p22, %r192, %r145;
	@%p22 bra 	$L__BB2_24;
	ld.global.f32 	%f12, [%rd11+8];
	ld.global.f32 	%f13, [%rd10];
	setp.leu.f32 	%p23, %f12, %f13;
	@%p23 bra 	$L__BB2_24;
	add.s32 	%r196, %r196, -1;
	st.global.u32 	[%rd9], %r196;
$L__BB2_24:
	add.s32 	%r146, %r194, 3;
	setp.eq.s32 	%p24, %r192, %r146;
	@%p24 bra 	$L__BB2_27;
	ld.global.f32 	%f14, [%rd11+12];
	ld.global.f32 	%f15, [%rd10];
	setp.leu.f32 	%p25, %f14, %f15;
	@%p25 bra 	$L__BB2_27;
	add.s32 	%r196, %r196, -1;
	st.global.u32 	[%rd9], %r196;
$L__BB2_27:
	add.s32 	%r194, %r194, 4;
	setp.ne.s32 	%p26, %r194, %r44;
	mov.u32 	%r200, %r44;
	@%p26 bra 	$L__BB2_15;
$L__BB2_28:
	setp.eq.s32 	%p27, %r43, 0;
	@%p27 bra 	$L__BB2_39;
	setp.eq.s32 	%p28, %r192, %r200;
	mul.wide.u32 	%rd42, %r200, 4;
	add.s64 	%rd12, %rd6, %rd42;
	@%p28 bra 	$L__BB2_32;
	ld.global.f32 	%f16, [%rd12];
	ld.global.f32 	%f17, [%rd10];
	setp.leu.f32 	%p29, %f16, %f17;
	@%p29 bra 	$L__BB2_32;
	add.s32 	%r196, %r196, -1;
	st.global.u32 	[%rd9], %r196;
$L__BB2_32:
	setp.eq.s32 	%p30, %r43, 1;
	@%p30 bra 	$L__BB2_39;
	add.s32 	%r147, %r200, 1;
	setp.eq.s32 	%p31, %r192, %r147;
	@%p31 bra 	$L__BB2_36;
	ld.global.f32 	%f18, [%rd12+4];
	ld.global.f32 	%f19, [%rd10];
	setp.leu.f32 	%p32, %f18, %f19;
	@%p32 bra 	$L__BB2_36;
	add.s32 	%r196, %r196, -1;
	st.global.u32 	[%rd9], %r196;
$L__BB2_36:
	setp.eq.s32 	%p33, %r43, 2;
	add.s32 	%r148, %r200, 2;
	setp.eq.s32 	%p34, %r192, %r148;
	or.pred  	%p35, %p33, %p34;
	@%p35 bra 	$L__BB2_39;
	ld.global.f32 	%f20, [%rd12+8];
	ld.global.f32 	%f21, [%rd10];
	setp.leu.f32 	%p36, %f20, %f21;
	@%p36 bra 	$L__BB2_39;
	add.s32 	%r149, %r196, -1;
	st.global.u32 	[%rd9], %r149;
$L__BB2_39:
	add.s32 	%r192, %r192, 1;
	setp.eq.s32 	%p37, %r192, %r191;
	@%p37 bra 	$L__BB2_40;
	bra.uni 	$L__BB2_13;
$L__BB2_40:
	add.s64 	%rd44, %rd39, %rd1;
	add.s64 	%rd8, %rd44, 8;
	mov.b32 	%r203, 0;
$L__BB2_41:
	setp.lt.u32 	%p38, %r191, 4;
	mul.wide.u32 	%rd45, %r203, 4;
	add.s64 	%rd13, %rd7, %rd45;
	mov.b32 	%r206, 0;
	@%p38 bra 	$L__BB2_56;
	neg.s32 	%r204, %r203;
	mov.b32 	%r205, 0;
	mov.u64 	%rd47, %rd8;
$L__BB2_43:
	setp.eq.s32 	%p39, %r204, 0;
	@%p39 bra 	$L__BB2_46;
	ld.global.u32 	%r68, [%rd47+-8];
	ld.global.u32 	%r153, [%rd13];
	setp.ne.s32 	%p40, %r68, %r153;
	@%p40 bra 	$L__BB2_46;
	add.s32 	%r154, %r68, -1;
	st.global.u32 	[%rd47+-8], %r154;
$L__BB2_46:
	add.s32 	%r155, %r205, 1;
	setp.eq.s32 	%p41, %r203, %r155;
	@%p41 bra 	$L__BB2_49;
	ld.global.u32 	%r69, [%rd47+-4];
	ld.global.u32 	%r156, [%rd13];
	setp.ne.s32 	%p42, %r69, %r156;
	@%p42 bra 	$L__BB2_49;
	add.s32 	%r157, %r69, -1;
	st.global.u32 	[%rd47+-4], %r157;
$L__BB2_49:
	add.s32 	%r158, %r205, 2;
	setp.eq.s32 	%p43, %r203, %r158;
	@%p43 bra 	$L__BB2_52;
	ld.global.u32 	%r70, [%rd47];
	ld.global.u32 	%r159, [%rd13];
	setp.ne.s32 	%p44, %r70, %r159;
	@%p44 bra 	$L__BB2_52;
	add.s32 	%r160, %r70, -1;
	st.global.u32 	[%rd47], %r160;
$L__BB2_52:
	add.s32 	%r161, %r205, 3;
	setp.eq.s32 	%p45, %r203, %r161;
	@%p45 bra 	$L__BB2_55;
	ld.global.u32 	%r71, [%rd47+4];
	ld.global.u32 	%r162, [%rd13];
	setp.ne.s32 	%p46, %r71, %r162;
	@%p46 bra 	$L__BB2_55;
	add.s32 	%r163, %r71, -1;
	st.global.u32 	[%rd47+4], %r163;
$L__BB2_55:
	add.s32 	%r205, %r205, 4;
	add.s32 	%r204, %r204, 4;
	add.s64 	%rd47, %rd47, 16;
	setp.ne.s32 	%p47, %r205, %r44;
	mov.u32 	%r206, %r44;
	@%p47 bra 	$L__BB2_43;
$L__BB2_56:
	setp.eq.s32 	%p48, %r43, 0;
	@%p48 bra 	$L__BB2_67;
	setp.eq.s32 	%p49, %r203, %r206;
	mul.wide.u32 	%rd46, %r206, 4;
	add.s64 	%rd16, %rd7, %rd46;
	@%p49 bra 	$L__BB2_60;
	ld.global.u32 	%r75, [%rd16];
	ld.global.u32 	%r164, [%rd13];
	setp.ne.s32 	%p50, %r75, %r164;
	@%p50 bra 	$L__BB2_60;
	add.s32 	%r165, %r75, -1;
	st.global.u32 	[%rd16], %r165;
$L__BB2_60:
	setp.eq.s32 	%p51, %r43, 1;
	@%p51 bra 	$L__BB2_67;
	add.s32 	%r166, %r206, 1;
	setp.eq.s32 	%p52, %r203, %r166;
	@%p52 bra 	$L__BB2_64;
	ld.global.u32 	%r76, [%rd16+4];
	ld.global.u32 	%r167, [%rd13];
	setp.ne.s32 	%p53, %r76, %r167;
	@%p53 bra 	$L__BB2_64;
	add.s32 	%r168, %r76, -1;
	st.global.u32 	[%rd16+4], %r168;
$L__BB2_64:
	setp.eq.s32 	%p54, %r43, 2;
	add.s32 	%r169, %r206, 2;
	setp.eq.s32 	%p55, %r203, %r169;
	or.pred  	%p56, %p54, %p55;
	@%p56 bra 	$L__BB2_67;
	ld.global.u32 	%r77, [%rd16+8];
	ld.global.u32 	%r170, [%rd13];
	setp.ne.s32 	%p57, %r77, %r170;
	@%p57 bra 	$L__BB2_67;
	add.s32 	%r171, %r77, -1;
	st.global.u32 	[%rd16+8], %r171;
$L__BB2_67:
	add.s32 	%r203, %r203, 1;
	setp.ne.s32 	%p58, %r203, %r191;
	@%p58 bra 	$L__BB2_41;
$L__BB2_68:
	ret;

}
	// .globl	_Z10selectionPPfS_PiS_iiS0_
.visible .entry _Z10selectionPPfS_PiS_iiS0_(
	.param .u64 .ptr .align 1 _Z10selectionPPfS_PiS_iiS0__param_0,
	.param .u64 .ptr .align 1 _Z10selectionPPfS_PiS_iiS0__param_1,
	.param .u64 .ptr .align 1 _Z10selectionPPfS_PiS_iiS0__param_2,
	.param .u64 .ptr .align 1 _Z10selectionPPfS_PiS_iiS0__param_3,
	.param .u32 _Z10selectionPPfS_PiS_iiS0__param_4,
	.param .u32 _Z10selectionPPfS_PiS_iiS0__param_5,
	.param .u64 .ptr .align 1 _Z10selectionPPfS_PiS_iiS0__param_6
)
{
	.reg .pred 	%p<21>;
	.reg .b32 	%r<72>;
	.reg .b32 	%f<59>;
	.reg .b64 	%rd<42>;

	ld.param.u64 	%rd12, [_Z10selectionPPfS_PiS_iiS0__param_0];
	ld.param.u64 	%rd13, [_Z10selectionPPfS_PiS_iiS0__param_1];
	ld.param.u64 	%rd10, [_Z10selectionPPfS_PiS_iiS0__param_2];
	ld.param.u64 	%rd14, [_Z10selectionPPfS_PiS_iiS0__param_3];
	ld.param.u32 	%r44, [_Z10selectionPPfS_PiS_iiS0__param_4];
	ld.param.u32 	%r45, [_Z10selectionPPfS_PiS_iiS0__param_5];
	ld.param.u64 	%rd11, [_Z10selectionPPfS_PiS_iiS0__param_6];
	cvta.to.global.u64 	%rd1, %rd13;
	cvta.to.global.u64 	%rd2, %rd14;
	cvta.to.global.u64 	%rd3, %rd12;
	mov.u32 	%r46, %ctaid.x;
	mov.u32 	%r47, %ntid.x;
	mov.u32 	%r48, %tid.x;
	mad.lo.s32 	%r1, %r46, %r47, %r48;
	setp.ge.s32 	%p1, %r1, %r45;
	@%p1 bra 	$L__BB3_29;
	cvta.to.global.u64 	%rd15, %rd11;
	cvta.to.global.u64 	%rd16, %rd10;
	mul.wide.s32 	%rd17, %r1, 4;
	add.s64 	%rd4, %rd15, %rd17;
	ld.global.u32 	%r49, [%rd4];
	add.s64 	%rd5, %rd16, %rd17;
	ld.global.u32 	%r50, [%rd5];
	setp.lt.s32 	%p2, %r49, %r50;
	@%p2 bra 	$L__BB3_15;
	setp.lt.s32 	%p3, %r44, 1;
	@%p3 bra 	$L__BB3_29;
	mul.lo.s32 	%r2, %r44, %r1;
	and.b32  	%r3, %r44, 15;
	setp.lt.u32 	%p4, %r44, 16;
	mov.b32 	%r67, 0;
	@%p4 bra 	$L__BB3_6;
	and.b32  	%r67, %r44, 2147483632;
	neg.s32 	%r66, %r67;
	add.s64 	%rd6, %rd3, 32;
	add.s64 	%rd7, %rd2, 32;
	mov.u32 	%r65, %r2;
$L__BB3_5:
	.pragma "nounroll";
	mul.wide.s32 	%rd18, %r65, 4;
	add.s64 	%rd19, %rd6, %rd18;
	add.s64 	%rd20, %rd7, %rd18;
	ld.global.f32 	%f1, [%rd19+-32];
	st.global.f32 	[%rd20+-32], %f1;
	ld.global.f32 	%f2, [%rd19+-28];
	st.global.f32 	[%rd20+-28], %f2;
	ld.global.f32 	%f3, [%rd19+-24];
	st.global.f32 	[%rd20+-24], %f3;
	ld.global.f32 	%f4, [%rd19+-20];
	st.global.f32 	[%rd20+-20], %f4;
	ld.global.f32 	%f5, [%rd19+-16];
	st.global.f32 	[%rd20+-16], %f5;
	ld.global.f32 	%f6, [%rd19+-12];
	st.global.f32 	[%rd20+-12], %f6;
	ld.global.f32 	%f7, [%rd19+-8];
	st.global.f32 	[%rd20+-8], %f7;
	ld.global.f32 	%f8, [%rd19+-4];
	st.global.f32 	[%rd20+-4], %f8;
	ld.global.f32 	%f9, [%rd19];
	st.global.f32 	[%rd20], %f9;
	ld.global.f32 	%f10, [%rd19+4];
	st.global.f32 	[%rd20+4], %f10;
	ld.global.f32 	%f11, [%rd19+8];
	st.global.f32 	[%rd20+8], %f11;
	ld.global.f32 	%f12, [%rd19+12];
	st.global.f32 	[%rd20+12], %f12;
	ld.global.f32 	%f13, [%rd19+16];
	st.global.f32 	[%rd20+16], %f13;
	ld.global.f32 	%f14, [%rd19+20];
	st.global.f32 	[%rd20+20], %f14;
	ld.global.f32 	%f15, [%rd19+24];
	st.global.f32 	[%rd20+24], %f15;
	ld.global.f32 	%f16, [%rd19+28];
	st.global.f32 	[%rd20+28], %f16;
	add.s32 	%r66, %r66, 16;
	add.s32 	%r65, %r65, 16;
	setp.ne.s32 	%p5, %r66, 0;
	@%p5 bra 	$L__BB3_5;
$L__BB3_6:
	setp.eq.s32 	%p6, %r3, 0;
	@%p6 bra 	$L__BB3_29;
	and.b32  	%r32, %r44, 7;
	setp.lt.u32 	%p7, %r3, 8;
	@%p7 bra 	$L__BB3_9;
	add.s32 	%r52, %r67, %r2;
	mul.wide.s32 	%rd21, %r52, 4;
	add.s64 	%rd22, %rd3, %rd21;
	ld.global.f32 	%f17, [%rd22];
	add.s64 	%rd23, %rd2, %rd21;
	st.global.f32 	[%rd23], %f17;
	ld.global.f32 	%f18, [%rd22+4];
	st.global.f32 	[%rd23+4], %f18;
	ld.global.f32 	%f19, [%rd22+8];
	st.global.f32 	[%rd23+8], %f19;
	ld.global.f32 	%f20, [%rd22+12];
	st.global.f32 	[%rd23+12], %f20;
	ld.global.f32 	%f21, [%rd22+16];
	st.global.f32 	[%rd23+16], %f21;
	ld.global.f32 	%f22, [%rd22+20];
	st.global.f32 	[%rd23+20], %f22;
	ld.global.f32 	%f23, [%rd22+24];
	st.global.f32 	[%rd23+24], %f23;
	ld.global.f32 	%f24, [%rd22+28];
	st.global.f32 	[%rd23+28], %f24;
	add.s32 	%r67, %r67, 8;
$L__BB3_9:
	setp.eq.s32 	%p8, %r32, 0;
	@%p8 bra 	$L__BB3_29;
	and.b32  	%r35, %r44, 3;
	setp.lt.u32 	%p9, %r32, 4;
	@%p9 bra 	$L__BB3_12;
	add.s32 	%r53, %r67, %r2;
	mul.wide.s32 	%rd24, %r53, 4;
	add.s64 	%rd25, %rd3, %rd24;
	ld.global.f32 	%f25, [%rd25];
	add.s64 	%rd26, %rd2, %rd24;
	st.global.f32 	[%rd26], %f25;
	ld.global.f32 	%f26, [%rd25+4];
	st.global.f32 	[%rd26+4], %f26;
	ld.global.f32 	%f27, [%rd25+8];
	st.global.f32 	[%rd26+8], %f27;
	ld.global.f32 	%f28, [%rd25+12];
	st.global.f32 	[%rd26+12], %f28;
	add.s32 	%r67, %r67, 4;
$L__BB3_12:
	setp.eq.s32 	%p10, %r35, 0;
	@%p10 bra 	$L__BB3_29;
	add.s32 	%r71, %r67, %r2;
	neg.s32 	%r70, %r35;
$L__BB3_14:
	.pragma "nounroll";
	mul.wide.s32 	%rd27, %r71, 4;
	add.s64 	%rd28, %rd2, %rd27;
	add.s64 	%rd29, %rd3, %rd27;
	ld.global.f32 	%f29, [%rd29];
	st.global.f32 	[%rd28], %f29;
	add.s32 	%r71, %r71, 1;
	add.s32 	%r70, %r70, 1;
	setp.ne.s32 	%p11, %r70, 0;
	@%p11 bra 	$L__BB3_14;
	bra.uni 	$L__BB3_29;
$L__BB3_15:
	setp.lt.s32 	%p12, %r44, 1;
	@%p12 bra 	$L__BB3_28;
	mul.lo.s32 	%r6, %r44, %r1;
	and.b32  	%r7, %r44, 15;
	setp.lt.u32 	%p13, %r44, 16;
	mov.b32 	%r61, 0;
	@%p13 bra 	$L__BB3_19;
	and.b32  	%r61, %r44, 2147483632;
	neg.s32 	%r59, %r61;
	add.s64 	%rd8, %rd1, 32;
	add.s64 	%rd9, %rd2, 32;
	mov.u32 	%r58, %r6;
$L__BB3_18:
	.pragma "nounroll";
	mul.wide.s32 	%rd30, %r58, 4;
	add.s64 	%rd31, %rd8, %rd30;
	add.s64 	%rd32, %rd9, %rd30;
	ld.global.f32 	%f30, [%rd31+-32];
	st.global.f32 	[%rd32+-32], %f30;
	ld.global.f32 	%f31, [%rd31+-28];
	st.global.f32 	[%rd32+-28], %f31;
	ld.global.f32 	%f32, [%rd31+-24];
	st.global.f32 	[%rd32+-24], %f32;
	ld.global.f32 	%f33, [%rd31+-20];
	st.global.f32 	[%rd32+-20], %f33;
	ld.global.f32 	%f34, [%rd31+-16];
	st.global.f32 	[%rd32+-16], %f34;
	ld.global.f32 	%f35, [%rd31+-12];
	st.global.f32 	[%rd32+-12], %f35;
	ld.global.f32 	%f36, [%rd31+-8];
	st.global.f32 	[%rd32+-8], %f36;
	ld.global.f32 	%f37, [%rd31+-4];
	st.global.f32 	[%rd32+-4], %f37;
	ld.global.f32 	%f38, [%rd31];
	st.global.f32 	[%rd32], %f38;
	ld.global.f32 	%f39, [%rd31+4];
	st.global.f32 	[%rd32+4], %f39;
	ld.global.f32 	%f40, [%rd31+8];
	st.global.f32 	[%rd32+8], %f40;
	ld.global.f32 	%f41, [%rd31+12];
	st.global.f32 	[%rd32+12], %f41;
	ld.global.f32 	%f42, [%rd31+16];
	st.global.f32 	[%rd32+16], %f42;
	ld.global.f32 	%f43, [%rd31+20];
	st.global.f32 	[%rd32+20], %f43;
	ld.global.f32 	%f44, [%rd31+24];
	st.global.f32 	[%rd32+24], %f44;
	ld.global.f32 	%f45, [%rd31+28];
	st.global.f32 	[%rd32+28], %f45;
	add.s32 	%r59, %r59, 16;
	add.s32 	%r58, %r58, 16;
	setp.ne.s32 	%p14, %r59, 0;
	@%p14 bra 	$L__BB3_18;
$L__BB3_19:
	setp.eq.s32 	%p15, %r7, 0;
	@%p15 bra 	$L__BB3_28;
	and.b32  	%r15, %r44, 7;
	setp.lt.u32 	%p16, %r7, 8;
	@%p16 bra 	$L__BB3_22;
	add.s32 	%r55, %r61, %r6;
	mul.wide.s32 	%rd33, %r55, 4;
	add.s64 	%rd34, %rd1, %rd33;
	ld.global.f32 	%f46, [%rd34];
	add.s64 	%rd35, %rd2, %rd33;
	st.global.f32 	[%rd35], %f46;
	ld.global.f32 	%f47, [%rd34+4];
	st.global.f32 	[%rd35+4], %f47;
	ld.global.f32 	%f48, [%rd34+8];
	st.global.f32 	[%rd35+8], %f48;
	ld.global.f32 	%f49, [%rd34+12];
	st.global.f32 	[%rd35+12], %f49;
	ld.global.f32 	%f50, [%rd34+16];
	st.global.f32 	[%rd35+16], %f50;
	ld.global.f32 	%f51, [%rd34+20];
	st.global.f32 	[%rd35+20], %f51;
	ld.global.f32 	%f52, [%rd34+24];
	st.global.f32 	[%rd35+24], %f52;
	ld.global.f32 	%f53, [%rd34+28];
	st.global.f32 	[%rd35+28], %f53;
	add.s32 	%r61, %r61, 8;
$L__BB3_22:
	setp.eq.s32 	%p17, %r15, 0;
	@%p17 bra 	$L__BB3_28;
	and.b32  	%r18, %r44, 3;
	setp.lt.u32 	%p18, %r15, 4;
	@%p18 bra 	$L__BB3_25;
	add.s32 	%r56, %r61, %r6;
	mul.wide.s32 	%rd36, %r56, 4;
	add.s64 	%rd37, %rd1, %rd36;
	ld.global.f32 	%f54, [%rd37];
	add.s64 	%rd38, %rd2, %rd36;
	st.global.f32 	[%rd38], %f54;
	ld.global.f32 	%f55, [%rd37+4];
	st.global.f32 	[%rd38+4], %f55;
	ld.global.f32 	%f56, [%rd37+8];
	st.global.f32 	[%rd38+8], %f56;
	ld.global.f32 	%f57, [%rd37+12];
	st.global.f32 	[%rd38+12], %f57;
	add.s32 	%r61, %r61, 4;
$L__BB3_25:
	setp.eq.s32 	%p19, %r18, 0;
	@%p19 bra 	$L__BB3_28;
	add.s32 	%r64, %r61, %r6;
	neg.s32 	%r63, %r18;
$L__BB3_27:
	.pragma "nounroll";
	mul.wide.s32 	%rd39, %r64, 4;
	add.s64 	%rd40, %rd2, %rd39;
	add.s64 	%rd41, %rd1, %rd39;
	ld.global.f32 	%f58, [%rd41];
	st.global.f32 	[%rd40], %f58;
	add.s32 	%r64, %r64, 1;
	add.s32 	%r63, %r63, 1;
	setp.ne.s32 	%p20, %r63, 0;
	@%p20 bra 	$L__BB3_27;
$L__BB3_28:
	ld.global.u32 	%r57, [%rd4];
	st.global.u32 	[%rd5], %r57;
$L__BB3_29:
	ret;

}
	// .globl	_Z15evolutionKernelPfS_PiS_P17curandStateXORWOWiifPK8instancePy
.visible .entry _Z15evolutionKernelPfS_PiS_P17curandStateXORWOWiifPK8instancePy(
	.param .u64 .ptr .align 1 _Z15evolutionKernelPfS_PiS_P17curandStateXORWOWiifPK8instancePy_param_0,
	.param .u64 .ptr .align 1 _Z15evolutionKernelPfS_PiS_P17curandStateXORWOWiifPK8instancePy_param_1,
	.param .u64 .ptr .align 1 _Z15evolutionKernelPfS_PiS_P17curandStateXORWOWiifPK8instancePy_param_2,
	.param .u64 .ptr .align 1 _Z15evolutionKernelPfS_PiS_P17curandStateXORWOWiifPK8instancePy_param_3,
	.param .u64 .ptr .align 1 _Z15evolutionKernelPfS_PiS_P17curandStateXORWOWiifPK8instancePy_param_4,
	.param .u32 _Z15evolutionKernelPfS_PiS_P17curandStateXORWOWiifPK8instancePy_param_5,
	.param .u32 _Z15evolutionKernelPfS_PiS_P17curandStateXORWOWiifPK8instancePy_param_6,
	.param .f32 _Z15evolutionKernelPfS_PiS_P17curandStateXORWOWiifPK8instancePy_param_7,
	.param .u64 .ptr .align 1 _Z15evolutionKernelPfS_PiS_P17curandStateXORWOWiifPK8instancePy_param_8,
	.param .u64 .ptr .align 1 _Z15evolutionKernelPfS_PiS_P17curandStateXORWOWiifPK8instancePy_param_9
)
{
	.reg .pred 	%p<74>;
	.reg .b32 	%r<351>;
	.reg .b32 	%f<24>;
	.reg .b64 	%rd<112>;

	ld.param.u64 	%rd28, [_Z15evolutionKernelPfS_PiS_P17curandStateXORWOWiifPK8instancePy_param_0];
	ld.param.u64 	%rd29, [_Z15evolutionKernelPfS_PiS_P17curandStateXORWOWiifPK8instancePy_param_1];
	ld.param.u64 	%rd25, [_Z15evolutionKernelPfS_PiS_P17curandStateXORWOWiifPK8instancePy_param_2];
	ld.param.u64 	%rd30, [_Z15evolutionKernelPfS_PiS_P17curandStateXORWOWiifPK8instancePy_param_3];
	ld.param.u64 	%rd26, [_Z15evolutionKernelPfS_PiS_P17curandStateXORWOWiifPK8instancePy_param_4];
	ld.param.u32 	%r115, [_Z15evolutionKernelPfS_PiS_P17curandStateXORWOWiifPK8instancePy_param_5];
	ld.param.u32 	%r116, [_Z15evolutionKernelPfS_PiS_P17curandStateXORWOWiifPK8instancePy_param_6];
	ld.param.f32 	%f1, [_Z15evolutionKernelPfS_PiS_P17curandStateXORWOWiifPK8instancePy_param_7];
	ld.param.u64 	%rd31, [_Z15evolutionKernelPfS_PiS_P17curandStateXORWOWiifPK8instancePy_param_8];
	ld.param.u64 	%rd27, [_Z15evolutionKernelPfS_PiS_P17curandStateXORWOWiifPK8instancePy_param_9];
	cvta.to.global.u64 	%rd1, %rd30;
	cvta.to.global.u64 	%rd2, %rd29;
	cvta.to.global.u64 	%rd3, %rd28;
	cvta.to.global.u64 	%rd4, %rd31;
	mov.u32 	%r117, %ctaid.x;
	mov.u32 	%r118, %ntid.x;
	mov.u32 	%r119, %tid.x;
	mad.lo.s32 	%r1, %r117, %r118, %r119;
	setp.ge.s32 	%p1, %r1, %r115;
	@%p1 bra 	$L__BB4_90;
	cvta.to.global.u64 	%rd32, %rd26;
	mul.wide.s32 	%rd33, %r1, 48;
	add.s64 	%rd5, %rd32, %rd33;
	ld.global.v2.u32 	{%r304, %r303}, [%rd5];
	ld.global.v2.u32 	{%r308, %r307}, [%rd5+8];
	ld.global.v2.u32 	{%r306, %r305}, [%rd5+16];
$L__BB4_2:
	mov.u32 	%r309, %r308;
	mov.u32 	%r308, %r307;
	mov.u32 	%r307, %r306;
	mov.u32 	%r306, %r305;
	shr.u32 	%r120, %r303, 2;
	xor.b32  	%r121, %r120, %r303;
	shl.b32 	%r122, %r306, 4;
	shl.b32 	%r123, %r121, 1;
	xor.b32  	%r124, %r123, %r122;
	xor.b32  	%r125, %r124, %r121;
	xor.b32  	%r305, %r125, %r306;
	add.s32 	%r304, %r304, 362437;
	add.s32 	%r126, %r305, %r304;
	rem.u32 	%r16, %r126, %r115;
	setp.eq.s32 	%p2, %r16, %r1;
	mov.u32 	%r303, %r309;
	@%p2 bra 	$L__BB4_2;
$L__BB4_3:
	mov.u32 	%r315, %r308;
	mov.u32 	%r308, %r307;
	mov.u32 	%r307, %r306;
	mov.u32 	%r306, %r305;
	shr.u32 	%r127, %r309, 2;
	xor.b32  	%r128, %r127, %r309;
	shl.b32 	%r129, %r306, 4;
	shl.b32 	%r130, %r128, 1;
	xor.b32  	%r131, %r130, %r129;
	xor.b32  	%r132, %r131, %r128;
	xor.b32  	%r305, %r132, %r306;
	add.s32 	%r304, %r304, 362437;
	add.s32 	%r133, %r305, %r304;
	rem.u32 	%r25, %r133, %r115;
	setp.eq.s32 	%p3, %r25, %r1;
	setp.eq.s32 	%p4, %r25, %r16;
	or.pred  	%p5, %p3, %p4;
	mov.u32 	%r309, %r315;
	@%p5 bra 	$L__BB4_3;
$L__BB4_4:
	mov.u32 	%r30, %r308;
	mov.u32 	%r308, %r307;
	mov.u32 	%r307, %r306;
	mov.u32 	%r306, %r305;
	mov.u32 	%r26, %r304;
	shr.u32 	%r134, %r315, 2;
	xor.b32  	%r135, %r134, %r315;
	shl.b32 	%r136, %r306, 4;
	shl.b32 	%r137, %r135, 1;
	xor.b32  	%r138, %r137, %r136;
	xor.b32  	%r139, %r138, %r135;
	xor.b32  	%r305, %r139, %r306;
	add.s32 	%r304, %r26, 362437;
	add.s32 	%r140, %r305, %r304;
	rem.u32 	%r34, %r140, %r115;
	setp.eq.s32 	%p6, %r34, %r1;
	setp.eq.s32 	%p7, %r34, %r16;
	or.pred  	%p8, %p6, %p7;
	setp.eq.s32 	%p9, %r34, %r25;
	or.pred  	%p10, %p9, %p8;
	mov.u32 	%r315, %r30;
	@%p10 bra 	$L__BB4_4;
	shr.u32 	%r141, %r30, 2;
	xor.b32  	%r142, %r141, %r30;
	st.global.v2.u32 	[%rd5+8], {%r307, %r306};
	shl.b32 	%r143, %r305, 4;
	shl.b32 	%r144, %r142, 1;
	xor.b32  	%r145, %r144, %r143;
	xor.b32  	%r146, %r145, %r142;
	xor.b32  	%r147, %r146, %r305;
	st.global.v2.u32 	[%rd5+16], {%r305, %r147};
	add.s32 	%r148, %r26, 724874;
	st.global.v2.u32 	[%rd5], {%r148, %r308};
	add.s32 	%r35, %r147, %r148;
	ld.global.u32 	%r317, [%rd4];
	setp.lt.s32 	%p11, %r317, 0;
	@%p11 bra 	$L__BB4_11;
	rem.u32 	%r37, %r35, %r317;
	mov.b32 	%r316, 0;
$L__BB4_7:
	ld.global.v2.u32 	{%r150, %r151}, [%rd5];
	shr.u32 	%r152, %r151, 2;
	xor.b32  	%r153, %r152, %r151;
	ld.global.v2.u32 	{%r154, %r155}, [%rd5+8];
	ld.global.v2.u32 	{%r156, %r157}, [%rd5+16];
	st.global.v2.u32 	[%rd5+8], {%r155, %r156};
	shl.b32 	%r158, %r157, 4;
	shl.b32 	%r159, %r153, 1;
	xor.b32  	%r160, %r159, %r158;
	xor.b32  	%r161, %r160, %r153;
	xor.b32  	%r162, %r161, %r157;
	st.global.v2.u32 	[%rd5+16], {%r157, %r162};
	add.s32 	%r163, %r150, 362437;
	st.global.v2.u32 	[%rd5], {%r163, %r154};
	add.s32 	%r164, %r162, %r163;
	mul.hi.u32 	%r165, %r164, 274877907;
	shr.u32 	%r166, %r165, 6;
	mul.lo.s32 	%r167, %r166, 1000;
	sub.s32 	%r168, %r164, %r167;
	setp.ge.u32 	%p12, %r168, %r116;
	setp.ne.s32 	%p13, %r37, %r316;
	and.pred  	%p14, %p12, %p13;
	@%p14 bra 	$L__BB4_9;
	ld.global.u32 	%r171, [%rd4];
	mad.lo.s32 	%r172, %r171, %r16, %r316;
	mul.wide.s32 	%rd37, %r172, 4;
	add.s64 	%rd38, %rd3, %rd37;
	ld.global.f32 	%f3, [%rd38];
	mad.lo.s32 	%r173, %r171, %r25, %r316;
	mul.wide.s32 	%rd39, %r173, 4;
	add.s64 	%rd40, %rd3, %rd39;
	ld.global.f32 	%f4, [%rd40];
	mad.lo.s32 	%r174, %r171, %r34, %r316;
	mul.wide.s32 	%rd41, %r174, 4;
	add.s64 	%rd42, %rd3, %rd41;
	ld.global.f32 	%f5, [%rd42];
	sub.f32 	%f6, %f4, %f5;
	fma.rn.f32 	%f7, %f1, %f6, %f3;
	mad.lo.s32 	%r175, %r171, %r1, %r316;
	mul.wide.s32 	%rd43, %r175, 4;
	add.s64 	%rd44, %rd2, %rd43;
	st.global.f32 	[%rd44], %f7;
	bra.uni 	$L__BB4_10;
$L__BB4_9:
	ld.global.u32 	%r169, [%rd4];
	mad.lo.s32 	%r170, %r169, %r1, %r316;
	mul.wide.s32 	%rd34, %r170, 4;
	add.s64 	%rd35, %rd3, %rd34;
	ld.global.f32 	%f2, [%rd35];
	add.s64 	%rd36, %rd2, %rd34;
	st.global.f32 	[%rd36], %f2;
$L__BB4_10:
	add.s32 	%r39, %r316, 1;
	ld.global.u32 	%r317, [%rd4];
	setp.lt.s32 	%p15, %r316, %r317;
	mov.u32 	%r316, %r39;
	@%p15 bra 	$L__BB4_7;
$L__BB4_11:
	mul.lo.s32 	%r176, %r317, %r1;
	cvt.s64.s32 	%rd6, %r176;
	cvta.to.global.u64 	%rd45, %rd27;
	atom.global.add.u64 	%rd46, [%rd45], 1;
	ld.global.u32 	%r42, [%rd4];
	mul.wide.s32 	%rd47, %r42, 4;
	{ // callseq 2, 0
	.param .b64 param0;
	st.param.b64 	[param0], %rd47;
	.param .b64 retval0;
	call.uni (retval0), 
	malloc, 
	(
	param0
	);
	ld.param.b64 	%rd48, [retval0];
	} // callseq 2
	setp.lt.s32 	%p16, %r42, 1;
	@%p16 bra 	$L__BB4_68;
	shl.b64 	%rd49, %rd6, 2;
	add.s64 	%rd8, %rd2, %rd49;
	and.b32  	%r43, %r42, 3;
	and.b32  	%r44, %r42, 2147483644;
	mov.b32 	%r318, 0;
$L__BB4_13:
	setp.lt.u32 	%p17, %r42, 4;
	mul.wide.u32 	%rd50, %r318, 4;
	add.s64 	%rd9, %rd48, %rd50;
	st.u32 	[%rd9], %r42;
	add.s64 	%rd10, %rd8, %rd50;
	mov.b32 	%r326, 0;
	mov.u32 	%r322, %r42;
	@%p17 bra 	$L__BB4_28;
	mov.b32 	%r320, 0;
	mov.u32 	%r322, %r42;
$L__BB4_15:
	setp.eq.s32 	%p18, %r318, %r320;
	mul.wide.u32 	%rd51, %r320, 4;
	add.s64 	%rd11, %rd8, %rd51;
	@%p18 bra 	$L__BB4_18;
	ld.global.f32 	%f8, [%rd11];
	ld.global.f32 	%f9, [%rd10];
	setp.leu.f32 	%p19, %f8, %f9;
	@%p19 bra 	$L__BB4_18;
	add.s32 	%r322, %r322, -1;
	st.u32 	[%rd9], %r322;
$L__BB4_18:
	add.s32 	%r180, %r320, 1;
	setp.eq.s32 	%p20, %r318, %r180;
	@%p20 bra 	$L__BB4_21;
	ld.global.f32 	%f10, [%rd11+4];
	ld.global.f32 	%f11, [%rd10];
	setp.leu.f32 	%p21, %f10, %f11;
	@%p21 bra 	$L__BB4_21;
	add.s32 	%r322, %r322, -1;
	st.u32 	[%rd9], %r322;
$L__BB4_21:
	add.s32 	%r181, %r320, 2;
	setp.eq.s32 	%p22, %r318, %r181;
	@%p22 bra 	$L__BB4_24;
	ld.global.f32 	%f12, [%rd11+8];
	ld.global.f32 	%f13, [%rd10];
	setp.leu.f32 	%p23, %f12, %f13;
	@%p23 bra 	$L__BB4_24;
	add.s32 	%r322, %r322, -1;
	st.u32 	[%rd9], %r322;
$L__BB4_24:
	add.s32 	%r182, %r320, 3;
	setp.eq.s32 	%p24, %r318, %r182;
	@%p24 bra 	$L__BB4_27;
	ld.global.f32 	%f14, [%rd11+12];
	ld.global.f32 	%f15, [%rd10];
	setp.leu.f32 	%p25, %f14, %f15;
	@%p25 bra 	$L__BB4_27;
	add.s32 	%r322, %r322, -1;
	st.u32 	[%rd9], %r322;
$L__BB4_27:
	add.s32 	%r320, %r320, 4;
	setp.ne.s32 	%p26, %r320, %r44;
	mov.u32 	%r326, %r44;
	@%p26 bra 	$L__BB4_15;
$L__BB4_28:
	setp.eq.s32 	%p27, %r43, 0;
	@%p27 bra 	$L__BB4_39;
	setp.eq.s32 	%p28, %r318, %r326;
	mul.wide.u32 	%rd52, %r326, 4;
	add.s64 	%rd12, %rd8, %rd52;
	@%p28 bra 	$L__BB4_32;
	ld.global.f32 	%f16, [%rd12];
	ld.global.f32 	%f17, [%rd10];
	setp.leu.f32 	%p29, %f16, %f17;
	@%p29 bra 	$L__BB4_32;
	add.s32 	%r322, %r322, -1;
	st.u32 	[%rd9], %r322;
$L__BB4_32:
	setp.eq.s32 	%p30, %r43, 1;
	@%p30 bra 	$L__BB4_39;
	add.s32 	%r183, %r326, 1;
	setp.eq.s32 	%p31, %r318, %r183;
	@%p31 bra 	$L__BB4_36;
	ld.global.f32 	%f18, [%rd12+4];
	ld.global.f32 	%f19, [%rd10];
	setp.leu.f32 	%p32, %f18, %f19;
	@%p32 bra 	$L__BB4_36;
	add.s32 	%r322, %r322, -1;
	st.u32 	[%rd9], %r322;
$L__BB4_36:
	setp.eq.s32 	%p33, %r43, 2;
	add.s32 	%r184, %r326, 2;
	setp.eq.s32 	%p34, %r318, %r184;
	or.pred  	%p35, %p33, %p34;
	@%p35 bra 	$L__BB4_39;
	ld.global.f32 	%f20, [%rd12+8];
	ld.global.f32 	%f21, [%rd10];
	setp.leu.f32 	%p36, %f20, %f21;
	@%p36 bra 	$L__BB4_39;
	add.s32 	%r185, %r322, -1;
	st.u32 	[%rd9], %r185;
$L__BB4_39:
	add.s32 	%r318, %r318, 1;
	setp.eq.s32 	%p37, %r318, %r42;
	@%p37 bra 	$L__BB4_40;
	bra.uni 	$L__BB4_13;
$L__BB4_40:
	mov.b32 	%r329, 0;
$L__BB4_41:
	setp.lt.u32 	%p38, %r42, 4;
	mul.wide.u32 	%rd53, %r329, 4;
	add.s64 	%rd13, %rd48, %rd53;
	mov.b32 	%r345, 0;
	@%p38 bra 	$L__BB4_56;
	mov.b32 	%r344, 0;
$L__BB4_43:
	setp.eq.s32 	%p39, %r329, %r344;
	mul.wide.u32 	%rd54, %r344, 4;
	add.s64 	%rd22, %rd48, %rd54;
	@%p39 bra 	$L__BB4_46;
	ld.u32 	%r94, [%rd22];
	ld.u32 	%r189, [%rd13];
	setp.ne.s32 	%p40, %r94, %r189;
	@%p40 bra 	$L__BB4_46;
	add.s32 	%r190, %r94, -1;
	st.u32 	[%rd22], %r190;
$L__BB4_46:
	add.s32 	%r191, %r344, 1;
	setp.eq.s32 	%p41, %r329, %r191;
	@%p41 bra 	$L__BB4_49;
	ld.u32 	%r95, [%rd22+4];
	ld.u32 	%r192, [%rd13];
	setp.ne.s32 	%p42, %r95, %r192;
	@%p42 bra 	$L__BB4_49;
	add.s32 	%r193, %r95, -1;
	st.u32 	[%rd22+4], %r193;
$L__BB4_49:
	add.s32 	%r194, %r344, 2;
	setp.eq.s32 	%p43, %r329, %r194;
	@%p43 bra 	$L__BB4_52;
	ld.u32 	%r96, [%rd22+8];
	ld.u32 	%r195, [%rd13];
	setp.ne.s32 	%p44, %r96, %r195;
	@%p44 bra 	$L__BB4_52;
	add.s32 	%r196, %r96, -1;
	st.u32 	[%rd22+8], %r196;
$L__BB4_52:
	add.s32 	%r197, %r344, 3;
	setp.eq.s32 	%p45, %r329, %r197;
	@%p45 bra 	$L__BB4_55;
	ld.u32 	%r97, [%rd22+12];
	ld.u32 	%r198, [%rd13];
	setp.ne.s32 	%p46, %r97, %r198;
	@%p46 bra 	$L__BB4_55;
	add.s32 	%r199, %r97, -1;
	st.u32 	[%rd22+12], %r199;
$L__BB4_55:
	add.s32 	%r344, %r344, 4;
	setp.ne.s32 	%p47, %r344, %r44;
	mov.u32 	%r345, %r44;
	@%p47 bra 	$L__BB4_43;
$L__BB4_56:
	setp.eq.s32 	%p48, %r43, 0;
	@%p48 bra 	$L__BB4_67;
	setp.eq.s32 	%p49, %r329, %r345;
	mul.wide.u32 	%rd55, %r345, 4;
	add.s64 	%rd23, %rd48, %rd55;
	@%p49 bra 	$L__BB4_60;
	ld.u32 	%r100, [%rd23];
	ld.u32 	%r200, [%rd13];
	setp.ne.s32 	%p50, %r100, %r200;
	@%p50 bra 	$L__BB4_60;
	add.s32 	%r201, %r100, -1;
	st.u32 	[%rd23], %r201;
$L__BB4_60:
	setp.eq.s32 	%p51, %r43, 1;
	@%p51 bra 	$L__BB4_67;
	add.s32 	%r202, %r345, 1;
	setp.eq.s32 	%p52, %r329, %r202;
	@%p52 bra 	$L__BB4_64;
	ld.u32 	%r101, [%rd23+4];
	ld.u32 	%r203, [%rd13];
	setp.ne.s32 	%p53, %r101, %r203;
	@%p53 bra 	$L__BB4_64;
	add.s32 	%r204, %r101, -1;
	st.u32 	[%rd23+4], %r204;
$L__BB4_64:
	setp.eq.s32 	%p54, %r43, 2;
	add.s32 	%r205, %r345, 2;
	setp.eq.s32 	%p55, %r329, %r205;
	or.pred  	%p56, %p54, %p55;
	@%p56 bra 	$L__BB4_67;
	ld.u32 	%r102, [%rd23+8];
	ld.u32 	%r206, [%rd13];
	setp.ne.s32 	%p57, %r102, %r206;
	@%p57 bra 	$L__BB4_67;
	add.s32 	%r207, %r102, -1;
	st.u32 	[%rd23+8], %r207;
$L__BB4_67:
	add.s32 	%r329, %r329, 1;
	setp.eq.s32 	%p58, %r329, %r42;
	@%p58 bra 	$L__BB4_68;
	bra.uni 	$L__BB4_41;
$L__BB4_68:
	ld.global.u32 	%r65, [%rd4];
	setp.lt.s32 	%p59, %r65, 1;
	mov.b32 	%r343, 0;
	@%p59 bra 	$L__BB4_82;
	ld.global.u64 	%rd14, [%rd4+16];
	ld.global.u64 	%rd15, [%rd4+8];
	and.b32  	%r210, %r65, 2147483640;
	neg.s32 	%r66, %r210;
	mov.b32 	%r343, 0;
	mov.u32 	%r331, %r343;
$L__BB4_70:
	setp.lt.u32 	%p60, %r65, 8;
	mul.wide.u32 	%rd56, %r331, 4;
	add.s64 	%rd57, %rd48, %rd56;
	ld.u32 	%r213, [%rd57];
	add.s32 	%r214, %r213, -1;
	mad.lo.s32 	%r69, %r214, %r65, -1;
	mul.lo.s32 	%r70, %r65, %r331;
	mov.b32 	%r339, 0;
	@%p60 bra 	$L__BB4_73;
	add.s64 	%rd111, %rd48, 16;
	mul.wide.u32 	%rd58, %r70, 4;
	add.s64 	%rd59, %rd15, %rd58;
	add.s64 	%rd110, %rd59, 16;
	mov.u32 	%r332, %r66;
$L__BB4_72:
	.pragma "nounroll";
	and.b32  	%r339, %r65, 2147483640;
	ld.u32 	%r215, [%rd111+-16];
	add.s32 	%r216, %r215, %r69;
	mul.wide.s32 	%rd60, %r216, 4;
	add.s64 	%rd61, %rd14, %rd60;
	ld.u32 	%r217, [%rd61];
	ld.u32 	%r218, [%rd110+-16];
	mad.lo.s32 	%r219, %r218, %r217, %r343;
	ld.u32 	%r220, [%rd111+-12];
	add.s32 	%r221, %r220, %r69;
	mul.wide.s32 	%rd62, %r221, 4;
	add.s64 	%rd63, %rd14, %rd62;
	ld.u32 	%r222, [%rd63];
	ld.u32 	%r223, [%rd110+-12];
	mad.lo.s32 	%r224, %r223, %r222, %r219;
	ld.u32 	%r225, [%rd111+-8];
	add.s32 	%r226, %r225, %r69;
	mul.wide.s32 	%rd64, %r226, 4;
	add.s64 	%rd65, %rd14, %rd64;
	ld.u32 	%r227, [%rd65];
	ld.u32 	%r228, [%rd110+-8];
	mad.lo.s32 	%r229, %r228, %r227, %r224;
	ld.u32 	%r230, [%rd111+-4];
	add.s32 	%r231, %r230, %r69;
	mul.wide.s32 	%rd66, %r231, 4;
	add.s64 	%rd67, %rd14, %rd66;
	ld.u32 	%r232, [%rd67];
	ld.u32 	%r233, [%rd110+-4];
	mad.lo.s32 	%r234, %r233, %r232, %r229;
	ld.u32 	%r235, [%rd111];
	add.s32 	%r236, %r235, %r69;
	mul.wide.s32 	%rd68, %r236, 4;
	add.s64 	%rd69, %rd14, %rd68;
	ld.u32 	%r237, [%rd69];
	ld.u32 	%r238, [%rd110];
	mad.lo.s32 	%r239, %r238, %r237, %r234;
	ld.u32 	%r240, [%rd111+4];
	add.s32 	%r241, %r240, %r69;
	mul.wide.s32 	%rd70, %r241, 4;
	add.s64 	%rd71, %rd14, %rd70;
	ld.u32 	%r242, [%rd71];
	ld.u32 	%r243, [%rd110+4];
	mad.lo.s32 	%r244, %r243, %r242, %r239;
	ld.u32 	%r245, [%rd111+8];
	add.s32 	%r246, %r245, %r69;
	mul.wide.s32 	%rd72, %r246, 4;
	add.s64 	%rd73, %rd14, %rd72;
	ld.u32 	%r247, [%rd73];
	ld.u32 	%r248, [%rd110+8];
	mad.lo.s32 	%r249, %r248, %r247, %r244;
	ld.u32 	%r250, [%rd111+12];
	add.s32 	%r251, %r250, %r69;
	mul.wide.s32 	%rd74, %r251, 4;
	add.s64 	%rd75, %rd14, %rd74;
	ld.u32 	%r252, [%rd75];
	ld.u32 	%r253, [%rd110+12];
	mad.lo.s32 	%r343, %r253, %r252, %r249;
	add.s32 	%r332, %r332, 8;
	add.s64 	%rd111, %rd111, 32;
	add.s64 	%rd110, %rd110, 32;
	setp.ne.s32 	%p61, %r332, 0;
	@%p61 bra 	$L__BB4_72;
$L__BB4_73:
	and.b32  	%r79, %r65, 7;
	setp.eq.s32 	%p62, %r79, 0;
	@%p62 bra 	$L__BB4_81;
	setp.lt.u32 	%p63, %r79, 4;
	@%p63 bra 	$L__BB4_76;
	mul.wide.u32 	%rd76, %r339, 4;
	add.s64 	%rd77, %rd48, %rd76;
	ld.u32 	%r255, [%rd77];
	add.s32 	%r256, %r255, %r69;
	mul.wide.s32 	%rd78, %r256, 4;
	add.s64 	%rd79, %rd14, %rd78;
	ld.u32 	%r257, [%rd79];
	add.s32 	%r258, %r70, %r339;
	mul.wide.s32 	%rd80, %r258, 4;
	add.s64 	%rd81, %rd15, %rd80;
	ld.u32 	%r259, [%rd81];
	mad.lo.s32 	%r260, %r259, %r257, %r343;
	ld.u32 	%r261, [%rd77+4];
	add.s32 	%r262, %r261, %r69;
	mul.wide.s32 	%rd82, %r262, 4;
	add.s64 	%rd83, %rd14, %rd82;
	ld.u32 	%r263, [%rd83];
	ld.u32 	%r264, [%rd81+4];
	mad.lo.s32 	%r265, %r264, %r263, %r260;
	ld.u32 	%r266, [%rd77+8];
	add.s32 	%r267, %r266, %r69;
	mul.wide.s32 	%rd84, %r267, 4;
	add.s64 	%rd85, %rd14, %rd84;
	ld.u32 	%r268, [%rd85];
	ld.u32 	%r269, [%rd81+8];
	mad.lo.s32 	%r270, %r269, %r268, %r265;
	ld.u32 	%r271, [%rd77+12];
	add.s32 	%r272, %r271, %r69;
	mul.wide.s32 	%rd86, %r272, 4;
	add.s64 	%rd87, %rd14, %rd86;
	ld.u32 	%r273, [%rd87];
	ld.u32 	%r274, [%rd81+12];
	mad.lo.s32 	%r343, %r274, %r273, %r270;
	add.s32 	%r339, %r339, 4;
$L__BB4_76:
	and.b32  	%r276, %r65, 3;
	setp.eq.s32 	%p64, %r276, 0;
	@%p64 bra 	$L__BB4_81;
	setp.eq.s32 	%p65, %r276, 1;
	@%p65 bra 	$L__BB4_79;
	mul.wide.u32 	%rd88, %r339, 4;
	add.s64 	%rd89, %rd48, %rd88;
	ld.u32 	%r277, [%rd89];
	add.s32 	%r278, %r277, %r69;
	mul.wide.s32 	%rd90, %r278, 4;
	add.s64 	%rd91, %rd14, %rd90;
	ld.u32 	%r279, [%rd91];
	add.s32 	%r280, %r70, %r339;
	mul.wide.s32 	%rd92, %r280, 4;
	add.s64 	%rd93, %rd15, %rd92;
	ld.u32 	%r281, [%rd93];
	mad.lo.s32 	%r282, %r281, %r279, %r343;
	ld.u32 	%r283, [%rd89+4];
	add.s32 	%r284, %r283, %r69;
	mul.wide.s32 	%rd94, %r284, 4;
	add.s64 	%rd95, %rd14, %rd94;
	ld.u32 	%r285, [%rd95];
	ld.u32 	%r286, [%rd93+4];
	mad.lo.s32 	%r343, %r286, %r285, %r282;
	add.s32 	%r339, %r339, 2;
$L__BB4_79:
	and.b32  	%r287, %r65, 1;
	setp.eq.b32 	%p66, %r287, 1;
	not.pred 	%p67, %p66;
	@%p67 bra 	$L__BB4_81;
	mul.wide.u32 	%rd96, %r339, 4;
	add.s64 	%rd97, %rd48, %rd96;
	ld.u32 	%r288, [%rd97];
	add.s32 	%r289, %r288, %r69;
	mul.wide.s32 	%rd98, %r289, 4;
	add.s64 	%rd99, %rd14, %rd98;
	ld.u32 	%r290, [%rd99];
	add.s32 	%r291, %r70, %r339;
	mul.wide.s32 	%rd100, %r291, 4;
	add.s64 	%rd101, %rd15, %rd100;
	ld.u32 	%r292, [%rd101];
	mad.lo.s32 	%r343, %r292, %r290, %r343;
$L__BB4_81:
	add.s32 	%r331, %r331, 1;
	setp.eq.s32 	%p68, %r331, %r65;
	@%p68 bra 	$L__BB4_82;
	bra.uni 	$L__BB4_70;
$L__BB4_82:
	{ // callseq 3, 0
	.param .b64 param0;
	st.param.b64 	[param0], %rd48;
	call.uni 
	free, 
	(
	param0
	);
	} // callseq 3
	cvta.to.global.u64 	%rd102, %rd25;
	mul.wide.s32 	%rd103, %r1, 4;
	add.s64 	%rd24, %rd102, %rd103;
	ld.global.u32 	%r293, [%rd24];
	setp.lt.s32 	%p69, %r343, %r293;
	@%p69 bra 	$L__BB4_86;
	ld.global.u32 	%r349, [%rd4];
	setp.lt.s32 	%p70, %r349, 1;
	@%p70 bra 	$L__BB4_90;
	mov.b32 	%r350, 0;
$L__BB4_85:
	mad.lo.s32 	%r295, %r349, %r1, %r350;
	mul.wide.s32 	%rd104, %r295, 4;
	add.s64 	%rd105, %rd3, %rd104;
	ld.global.f32 	%f22, [%rd105];
	add.s64 	%rd106, %rd1, %rd104;
	st.global.f32 	[%rd106], %f22;
	add.s32 	%r350, %r350, 1;
	ld.global.u32 	%r349, [%rd4];
	setp.lt.s32 	%p71, %r350, %r349;
	@%p71 bra 	$L__BB4_85;
	bra.uni 	$L__BB4_90;
$L__BB4_86:
	ld.global.u32 	%r347, [%rd4];
	setp.lt.s32 	%p72, %r347, 1;
	@%p72 bra 	$L__BB4_89;
	mov.b32 	%r348, 0;
$L__BB4_88:
	mad.lo.s32 	%r297, %r347, %r1, %r348;
	mul.wide.s32 	%rd107, %r297, 4;
	add.s64 	%rd108, %rd2, %rd107;
	ld.global.f32 	%f23, [%rd108];
	add.s64 	%rd109, %rd1, %rd107;
	st.global.f32 	[%rd109], %f23;
	add.s32 	%r348, %r348, 1;
	ld.global.u32 	%r347, [%rd4];
	setp.lt.s32 	%p73, %r348, %r347;
	@%p73 bra 	$L__BB4_88;
$L__BB4_89:
	st.global.u32 	[%rd24], %r343;
$L__BB4_90:
	ret;

}


// ===== COMPILED SASS (sm_100) =====

	.target	sm_100

	.elftype	@"ET_EXEC"


//--------------------- .note.nv.tkinfo           --------------------------
	.section	.note.nv.tkinfo,"",@"SHT_NOTE"
	.sectionflags	@"SHF_NOTE_NV_TKINFO"
	.tkinfo
        /*0018*/ 	.word	0x00000002
        /*0030*/ 	.string	""
        /*0030*/ 	.string	"ptxas"
        /*0030*/ 	.string	"Cuda compilation tools, release 13.0, V13.0.88"
        /*0030*/ 	.string	"Build cuda_13.0.r13.0/compiler.36424714_0"
        /*0030*/ 	.string	"-arch sm_100 -m 64 "



//--------------------- .note.nv.cuinfo           --------------------------
	.section	.note.nv.cuinfo,"",@"SHT_NOTE"
	.sectionflags	@"SHF_NOTE_NV_CUINFO"
        /*0018*/ 	.short	0x0002
        /*001a*/ 	.short	0x0064
        /*001c*/ 	.short	0x0082
	.zero		2


//--------------------- .nv.info                  --------------------------
	.section	.nv.info,"",@"SHT_CUDA_INFO"
	.align	4


	//----- nvinfo : EIATTR_REGCOUNT
	.align		4
        /*0000*/ 	.byte	0x04, 0x2f
        /*0002*/ 	.short	(.L_10 - .L_9)
	.align		4
.L_9:
        /*0004*/ 	.word	index@(_Z13costFunctionPPKiPK8instancePyPii)
        /*0008*/ 	.word	0x00000015


	//----- nvinfo : EIATTR_FRAME_SIZE
	.align		4
.L_10:
        /*000c*/ 	.byte	0x04, 0x11
        /*000e*/ 	.short	(.L_12 - .L_11)
	.align		4
.L_11:
        /*0010*/ 	.word	index@(_Z13costFunctionPPKiPK8instancePyPii)
        /*0014*/ 	.word	0x00000000


	//----- nvinfo : EIATTR_REGCOUNT
	.align		4
.L_12:
        /*0018*/ 	.byte	0x04, 0x2f
        /*001a*/ 	.short	(.L_14 - .L_13)
	.align		4
.L_13:
        /*001c*/ 	.word	index@(_Z18generatePopulationPfffPiPK8instanceP17curandStateXORWOWimPy)
        /*0020*/ 	.word	0x00000020


	//----- nvinfo : EIATTR_FRAME_SIZE
	.align		4
.L_14:
        /*0024*/ 	.byte	0x04, 0x11
        /*0026*/ 	.short	(.L_16 - .L_15)
	.align		4
.L_15:
        /*0028*/ 	.word	index@(_Z18generatePopulationPfffPiPK8instanceP17curandStateXORWOWimPy)
        /*002c*/ 	.word	0x00000000


	//----- nvinfo : EIATTR_REGCOUNT
	.align		4
.L_16:
        /*0030*/ 	.byte	0x04, 0x2f
        /*0032*/ 	.short	(.L_18 - .L_17)
	.align		4
.L_17:
        /*0034*/ 	.word	index@(_Z16evolutionKernelPPfS_PiS_P17curandStateXORWOWiifPK8instanceS0_S0_)
        /*0038*/ 	.word	0x0000001e


	//----- nvinfo : EIATTR_FRAME_SIZE
	.align		4
.L_18:
        /*003c*/ 	.byte	0x04, 0x11
        /*003e*/ 	.short	(.L_20 - .L_19)
	.align		4
.L_19:
        /*0040*/ 	.word	index@(_Z16evolutionKernelPPfS_PiS_P17curandStateXORWOWiifPK8instanceS0_S0_)
        /*0044*/ 	.word	0x00000000


	//----- nvinfo : EIATTR_REGCOUNT
	.align		4
.L_20:
        /*0048*/ 	.byte	0x04, 0x2f
        /*004a*/ 	.short	(.L_22 - .L_21)
	.align		4
.L_21:
        /*004c*/ 	.word	index@(_Z10selectionPPfS_PiS_iiS0_)
        /*0050*/ 	.word	0x00000018


	//----- nvinfo : EIATTR_FRAME_SIZE
	.align		4
.L_22:
        /*0054*/ 	.byte	0x04, 0x11
        /*0056*/ 	.short	(.L_24 - .L_23)
	.align		4
.L_23:
        /*0058*/ 	.word	index@(_Z10selectionPPfS_PiS_iiS0_)
        /*005c*/ 	.word	0x00000000


	//----- nvinfo : EIATTR_REGCOUNT
	.align		4
.L_24:
        /*0060*/ 	.byte	0x04, 0x2f
        /*0062*/ 	.short	(.L_26 - .L_25)
	.align		4
.L_25:
        /*0064*/ 	.word	index@(_Z15evolutionKernelPfS_PiS_P17curandStateXORWOWiifPK8instancePy)
        /*0068*/ 	.word	0x00000020


	//----- nvinfo : EIATTR_FRAME_SIZE
	.align		4
.L_26:
        /*006c*/ 	.byte	0x04, 0x11
        /*006e*/ 	.short	(.L_28 - .L_27)
	.align		4
.L_27:
        /*0070*/ 	.word	index@(_Z15evolutionKernelPfS_PiS_P17curandStateXORWOWiifPK8instancePy)
        /*0074*/ 	.word	0x00000000


	//----- nvinfo : EIATTR_MIN_STACK_SIZE
	.align		4
.L_28:
        /*0078*/ 	.byte	0x04, 0x12
        /*007a*/ 	.short	(.L_30 - .L_29)
	.align		4
.L_29:
        /*007c*/ 	.word	index@(_Z15evolutionKernelPfS_PiS_P17curandStateXORWOWiifPK8instancePy)
        /*0080*/ 	.word	0x00000000


	//----- nvinfo : EIATTR_MIN_STACK_SIZE
	.align		4
.L_30:
        /*0084*/ 	.byte	0x04, 0x12
        /*0086*/ 	.short	(.L_32 - .L_31)
	.align		4
.L_31:
        /*0088*/ 	.word	index@(_Z10selectionPPfS_PiS_iiS0_)
        /*008c*/ 	.word	0x00000000


	//----- nvinfo : EIATTR_MIN_STACK_SIZE
	.align		4
.L_32:
        /*0090*/ 	.byte	0x04, 0x12
        /*0092*/ 	.short	(.L_34 - .L_33)
	.align		4
.L_33:
        /*0094*/ 	.word	index@(_Z16evolutionKernelPPfS_PiS_P17curandStateXORWOWiifPK8instanceS0_S0_)
        /*0098*/ 	.word	0x00000000


	//----- nvinfo : EIATTR_MIN_STACK_SIZE
	.align		4
.L_34:
        /*009c*/ 	.byte	0x04, 0x12
        /*009e*/ 	.short	(.L_36 - .L_35)
	.align		4
.L_35:
        /*00a0*/ 	.word	index@(_Z18generatePopulationPfffPiPK8instanceP17curandStateXORWOWimPy)
        /*00a4*/ 	.word	0x00000000


	//----- nvinfo : EIATTR_MIN_STACK_SIZE
	.align		4
.L_36:
        /*00a8*/ 	.byte	0x04, 0x12
        /*00aa*/ 	.short	(.L_38 - .L_37)
	.align		4
.L_37:
        /*00ac*/ 	.word	index@(_Z13costFunctionPPKiPK8instancePyPii)
        /*00b0*/ 	.word	0x00000000
.L_38:


//--------------------- .nv.compat                --------------------------
	.section	.nv.compat,"",@"SHT_CUDA_COMPAT_INFO"
	.align	4
        /*0000*/ 	.byte	0x02, 0x09, 0x00, 0x00, 0x02, 0x02, 0x01, 0x00, 0x02, 0x05, 0x05, 0x00, 0x03, 0x07, 0x01, 0x01
        /*0010*/ 	.byte	0x02, 0x03, 0x00, 0x00, 0x02, 0x06, 0x01, 0x00, 0x04, 0x0b, 0x08, 0x00, 0x09, 0x00, 0x00, 0x00
        /*0020*/ 	.byte	0x00, 0x00, 0x00, 0x00


//--------------------- .nv.info._Z15evolutionKernelPfS_PiS_P17curandStateXORWOWiifPK8instancePy --------------------------
	.section	.nv.info._Z15evolutionKernelPfS_PiS_P17curandStateXORWOWiifPK8instancePy,"",@"SHT_CUDA_INFO"
	.sectionflags	@""
	.align	4


	//----- nvinfo : EIATTR_CUDA_API_VERSION
	.align		4
        /*0000*/ 	.byte	0x04, 0x37
        /*0002*/ 	.short	(.L_40 - .L_39)
.L_39:
        /*0004*/ 	.word	0x00000082


	//----- nvinfo : EIATTR_KPARAM_INFO
	.align		4
.L_40:
        /*0008*/ 	.byte	0x04, 0x17
        /*000a*/ 	.short	(.L_42 - .L_41)
.L_41:
        /*000c*/ 	.word	0x00000000
        /*0010*/ 	.short	0x0009
        /*0012*/ 	.short	0x0040
        /*0014*/ 	.byte	0x00, 0xf5, 0x21, 0x00


	//----- nvinfo : EIATTR_KPARAM_INFO
	.align		4
.L_42:
        /*0018*/ 	.byte	0x04, 0x17
        /*001a*/ 	.short	(.L_44 - .L_43)
.L_43:
        /*001c*/ 	.word	0x00000000
        /*0020*/ 	.short	0x0008
        /*0022*/ 	.short	0x0038
        /*0024*/ 	.byte	0x00, 0xf5, 0x21, 0x00


	//----- nvinfo : EIATTR_KPARAM_INFO
	.align		4
.L_44:
        /*0028*/ 	.byte	0x04, 0x17
        /*002a*/ 	.short	(.L_46 - .L_45)
.L_45:
        /*002c*/ 	.word	0x00000000
        /*0030*/ 	.short	0x0007
        /*0032*/ 	.short	0x0030
        /*0034*/ 	.byte	0x00, 0xf0, 0x11, 0x00


	//----- nvinfo : EIATTR_KPARAM_INFO
	.align		4
.L_46:
        /*0038*/ 	.byte	0x04, 0x17
        /*003a*/ 	.short	(.L_48 - .L_47)
.L_47:
        /*003c*/ 	.word	0x00000000
        /*0040*/ 	.short	0x0006
        /*0042*/ 	.short	0x002c
        /*0044*/ 	.byte	0x00, 0xf0, 0x11, 0x00


	//----- nvinfo : EIATTR_KPARAM_INFO
	.align		4
.L_48:
        /*0048*/ 	.byte	0x04, 0x17
        /*004a*/ 	.short	(.L_50 - .L_49)
.L_49:
        /*004c*/ 	.word	0x00000000
        /*0050*/ 	.short	0x0005
        /*0052*/ 	.short	0x0028
        /*0054*/ 	.byte	0x00, 0xf0, 0x11, 0x00


	//----- nvinfo : EIATTR_KPARAM_INFO
	.align		4
.L_50:
        /*0058*/ 	.byte	0x04, 0x17
        /*005a*/ 	.short	(.L_52 - .L_51)
.L_51:
        /*005c*/ 	.word	0x00000000
        /*0060*/ 	.short	0x0004
        /*0062*/ 	.short	0x0020
        /*0064*/ 	.byte	0x00, 0xf5, 0x21, 0x00


	//----- nvinfo : EIATTR_KPARAM_INFO
	.align		4
.L_52:
        /*0068*/ 	.byte	0x04, 0x17
        /*006a*/ 	.short	(.L_54 - .L_53)
.L_53:
        /*006c*/ 	.word	0x00000000
        /*0070*/ 	.short	0x0003
        /*0072*/ 	.short	0x0018
        /*0074*/ 	.byte	0x00, 0xf5, 0x21, 0x00


	//----- nvinfo : EIATTR_KPARAM_INFO
	.align		4
.L_54:
        /*0078*/ 	.byte	0x04, 0x17
        /*007a*/ 	.short	(.L_56 - .L_55)
.L_55:
        /*007c*/ 	.word	0x00000000
        /*0080*/ 	.short	0x0002
        /*0082*/ 	.short	0x0010
        /*0084*/ 	.byte	0x00, 0xf5, 0x21, 0x00


	//----- nvinfo : EIATTR_KPARAM_INFO
	.align		4
.L_56:
        /*0088*/ 	.byte	0x04, 0x17
        /*008a*/ 	.short	(.L_58 - .L_57)
.L_57:
        /*008c*/ 	.word	0x00000000
        /*0090*/ 	.short	0x0001
        /*0092*/ 	.short	0x0008
        /*0094*/ 	.byte	0x00, 0xf5, 0x21, 0x00


	//----- nvinfo : EIATTR_KPARAM_INFO
	.align		4
.L_58:
        /*0098*/ 	.byte	0x04, 0x17
        /*009a*/ 	.short	(.L_60 - .L_59)
.L_59:
        /*009c*/ 	.word	0x00000000
        /*00a0*/ 	.short	0x0000
        /*00a2*/ 	.short	0x0000
        /*00a4*/ 	.byte	0x00, 0xf5, 0x21, 0x00


	//----- nvinfo : EIATTR_SPARSE_MMA_MASK
	.align		4
.L_60:
        /*00a8*/ 	.byte	0x03, 0x50
        /*00aa*/ 	.short	0x0000


	//----- nvinfo : EIATTR_MAXREG_COUNT
	.align		4
        /*00ac*/ 	.byte	0x03, 0x1b
        /*00ae*/ 	.short	0x00ff


	//----- nvinfo : EIATTR_EXTERNS
	.align		4
        /*00b0*/ 	.byte	0x04, 0x0f
        /*00b2*/ 	.short	(.L_62 - .L_61)


	//   ....[0]....
	.align		4
.L_61:
        /*00b4*/ 	.word	index@(malloc)


	//   ....[1]....
	.align		4
        /*00b8*/ 	.word	index@(free)


	//----- nvinfo : EIATTR_MERCURY_ISA_VERSION
	.align		4
.L_62:
        /*00bc*/ 	.byte	0x03, 0x5f
        /*00be*/ 	.short	0x0101


	//----- nvinfo : EIATTR_INT_WARP_WIDE_INSTR_OFFSETS
	.align		4
        /*00c0*/ 	.byte	0x04, 0x31
        /*00c2*/ 	.short	(.L_64 - .L_63)


	//   ....[0]....
.L_63:
        /*00c4*/ 	.word	0x00000c40


	//----- nvinfo : EIATTR_VRC_CTA_INIT_COUNT
	.align		4
.L_64:
        /*00c8*/ 	.byte	0x02, 0x4a
	.zero		1
	.zero		1


	//----- nvinfo : EIATTR_SYSCALL_OFFSETS
	.align		4
        /*00cc*/ 	.byte	0x04, 0x46
        /*00ce*/ 	.short	(.L_66 - .L_65)


	//   ....[0]....
.L_65:
        /*00d0*/ 	.word	0x00000d60


	//   ....[1]....
        /*00d4*/ 	.word	0x00002360


	//----- nvinfo : EIATTR_EXIT_INSTR_OFFSETS
	.align		4
.L_66:
        /*00d8*/ 	.byte	0x04, 0x1c
        /*00da*/ 	.short	(.L_68 - .L_67)


	//   ....[0]....
.L_67:
        /*00dc*/ 	.word	0x00000070


	//   ....[1]....
        /*00e0*/ 	.word	0x000023f0


	//   ....[2]....
        /*00e4*/ 	.word	0x000024c0


	//   ....[3]....
        /*00e8*/ 	.word	0x00002600


	//----- nvinfo : EIATTR_CRS_STACK_SIZE
	.align		4
.L_68:
        /*00ec*/ 	.byte	0x04, 0x1e
        /*00ee*/ 	.short	(.L_70 - .L_69)
.L_69:
        /*00f0*/ 	.word	0x00000000


	//----- nvinfo : EIATTR_CBANK_PARAM_SIZE
	.align		4
.L_70:
        /*00f4*/ 	.byte	0x03, 0x19
        /*00f6*/ 	.short	0x0048


	//----- nvinfo : EIATTR_PARAM_CBANK
	.align		4
        /*00f8*/ 	.byte	0x04, 0x0a
        /*00fa*/ 	.short	(.L_72 - .L_71)
	.align		4
.L_71:
        /*00fc*/ 	.word	index@(.nv.constant0._Z15evolutionKernelPfS_PiS_P17curandStateXORWOWiifPK8instancePy)
        /*0100*/ 	.short	0x0380
        /*0102*/ 	.short	0x0048


	//----- nvinfo : EIATTR_SW_WAR
	.align		4
.L_72:
        /*0104*/ 	.byte	0x04, 0x36
        /*0106*/ 	.short	(.L_74 - .L_73)
.L_73:
        /*0108*/ 	.word	0x00000008
.L_74:


//--------------------- .nv.info._Z10selectionPPfS_PiS_iiS0_ --------------------------
	.section	.nv.info._Z10selectionPPfS_PiS_iiS0_,"",@"SHT_CUDA_INFO"
	.sectionflags	@""
	.align	4


	//----- nvinfo : EIATTR_CUDA_API_VERSION
	.align		4
        /*0000*/ 	.byte	0x04, 0x37
        /*0002*/ 	.short	(.L_76 - .L_75)
.L_75:
        /*0004*/ 	.word	0x00000082


	//----- nvinfo : EIATTR_KPARAM_INFO
	.align		4
.L_76:
        /*0008*/ 	.byte	0x04, 0x17
        /*000a*/ 	.short	(.L_78 - .L_77)
.L_77:
        /*000c*/ 	.word	0x00000000
        /*0010*/ 	.short	0x0006
        /*0012*/ 	.short	0x0028
        /*0014*/ 	.byte	0x00, 0xf5, 0x21, 0x00


	//----- nvinfo : EIATTR_KPARAM_INFO
	.align		4
.L_78:
        /*0018*/ 	.byte	0x04, 0x17
        /*001a*/ 	.short	(.L_80 - .L_79)
.L_79:
        /*001c*/ 	.word	0x00000000
        /*0020*/ 	.short	0x0005
        /*0022*/ 	.short	0x0024
        /*0024*/ 	.byte	0x00, 0xf0, 0x11, 0x00


	//----- nvinfo : EIATTR_KPARAM_INFO
	.align		4
.L_80:
        /*0028*/ 	.byte	0x04, 0x17
        /*002a*/ 	.short	(.L_82 - .L_81)
.L_81:
        /*002c*/ 	.word	0x00000000
        /*0030*/ 	.short	0x0004
        /*0032*/ 	.short	0x0020
        /*0034*/ 	.byte	0x00, 0xf0, 0x11, 0x00


	//----- nvinfo : EIATTR_KPARAM_INFO
	.align		4
.L_82:
        /*0038*/ 	.byte	0x04, 0x17
        /*003a*/ 	.short	(.L_84 - .L_83)
.L_83:
        /*003c*/ 	.word	0x00000000
        /*0040*/ 	.short	0x0003
        /*0042*/ 	.short	0x0018
        /*0044*/ 	.byte	0x00, 0xf5, 0x21, 0x00


	//----- nvinfo : EIATTR_KPARAM_INFO
	.align		4
.L_84:
        /*0048*/ 	.byte	0x04, 0x17
        /*004a*/ 	.short	(.L_86 - .L_85)
.L_85:
        /*004c*/ 	.word	0x00000000
        /*0050*/ 	.short	0x0002
        /*0052*/ 	.short	0x0010
        /*0054*/ 	.byte	0x00, 0xf5, 0x21, 0x00


	//----- nvinfo : EIATTR_KPARAM_INFO
	.align		4
.L_86:
        /*0058*/ 	.byte	0x04, 0x17
        /*005a*/ 	.short	(.L_88 - .L_87)
.L_87:
        /*005c*/ 	.word	0x00000000
        /*0060*/ 	.short	0x0001
        /*0062*/ 	.short	0x0008
        /*0064*/ 	.byte	0x00, 0xf5, 0x21, 0x00


	//----- nvinfo : EIATTR_KPARAM_INFO
	.align		4
.L_88:
        /*0068*/ 	.byte	0x04, 0x17
        /*006a*/ 	.short	(.L_90 - .L_89)
.L_89:
        /*006c*/ 	.word	0x00000000
        /*0070*/ 	.short	0x0000
        /*0072*/ 	.short	0x0000
        /*0074*/ 	.byte	0x00, 0xf5, 0x21, 0x00


	//----- nvinfo : EIATTR_SPARSE_MMA_MASK
	.align		4
.L_90:
        /*0078*/ 	.byte	0x03, 0x50
        /*007a*/ 	.short	0x0000


	//----- nvinfo : EIATTR_MAXREG_COUNT
	.align		4
        /*007c*/ 	.byte	0x03, 0x1b
        /*007e*/ 	.short	0x00ff


	//----- nvinfo : EIATTR_MERCURY_ISA_VERSION
	.align		4
        /*0080*/ 	.byte	0x03, 0x5f
        /*0082*/ 	.short	0x0101


	//----- nvinfo : EIATTR_VRC_CTA_INIT_COUNT
	.align		4
        /*0084*/ 	.byte	0x02, 0x4a
	.zero		1
	.zero		1


	//----- nvinfo : EIATTR_EXIT_INSTR_OFFSETS
	.align		4
        /*0088*/ 	.byte	0x04, 0x1c
        /*008a*/ 	.short	(.L_92 - .L_91)


	//   ....[0]....
.L_91:
        /*008c*/ 	.word	0x00000070


	//   ....[1]....
        /*0090*/ 	.word	0x00000130


	//   ....[2]....
        /*0094*/ 	.word	0x000004d0


	//   ....[3]....
        /*0098*/ 	.word	0x00000680


	//   ....[4]....
        /*009c*/ 	.word	0x000007b0


	//   ....[5]....
        /*00a0*/ 	.word	0x00000880


	//   ....[6]....
        /*00a4*/ 	.word	0x00001020


	//----- nvinfo : EIATTR_CRS_STACK_SIZE
	.align		4
.L_92:
        /*00a8*/ 	.byte	0x04, 0x1e
        /*00aa*/ 	.short	(.L_94 - .L_93)
.L_93:
        /*00ac*/ 	.word	0x00000000


	//----- nvinfo : EIATTR_CBANK_PARAM_SIZE
	.align		4
.L_94:
        /*00b0*/ 	.byte	0x03, 0x19
        /*00b2*/ 	.short	0x0030


	//----- nvinfo : EIATTR_PARAM_CBANK
	.align		4
        /*00b4*/ 	.byte	0x04, 0x0a
        /*00b6*/ 	.short	(.L_96 - .L_95)
	.align		4
.L_95:
        /*00b8*/ 	.word	index@(.nv.constant0._Z10selectionPPfS_PiS_iiS0_)
        /*00bc*/ 	.short	0x0380
        /*00be*/ 	.short	0x0030


	//----- nvinfo : EIATTR_SW_WAR
	.align		4
.L_96:
        /*00c0*/ 	.byte	0x04, 0x36
        /*00c2*/ 	.short	(.L_98 - .L_97)
.L_97:
        /*00c4*/ 	.word	0x00000008
.L_98:


//--------------------- .nv.info._Z16evolutionKernelPPfS_PiS_P17curandStateXORWOWiifPK8instanceS0_S0_ --------------------------
	.section	.nv.info._Z16evolutionKernelPPfS_PiS_P17curandStateXORWOWiifPK8instanceS0_S0_,"",@"SHT_CUDA_INFO"
	.sectionflags	@""
	.align	4


	//----- nvinfo : EIATTR_CUDA_API_VERSION
	.align		4
        /*0000*/ 	.byte	0x04, 0x37
        /*0002*/ 	.short	(.L_100 - .L_99)
.L_99:
        /*0004*/ 	.word	0x00000082


	//----- nvinfo : EIATTR_KPARAM_INFO
	.align		4
.L_100:
        /*0008*/ 	.byte	0x04, 0x17
        /*000a*/ 	.short	(.L_102 - .L_101)
.L_101:
        /*000c*/ 	.word	0x00000000
        /*0010*/ 	.short	0x000a
        /*0012*/ 	.short	0x0048
        /*0014*/ 	.byte	0x00, 0xf5, 0x21, 0x00


	//----- nvinfo : EIATTR_KPARAM_INFO
	.align		4
.L_102:
        /*0018*/ 	.byte	0x04, 0x17
        /*001a*/ 	.short	(.L_104 - .L_103)
.L_103:
        /*001c*/ 	.word	0x00000000
        /*0020*/ 	.short	0x0009
        /*0022*/ 	.short	0x0040
        /*0024*/ 	.byte	0x00, 0xf5, 0x21, 0x00


	//----- nvinfo : EIATTR_KPARAM_INFO
	.align		4
.L_104:
        /*0028*/ 	.byte	0x04, 0x17
        /*002a*/ 	.short	(.L_106 - .L_105)
.L_105:
        /*002c*/ 	.word	0x00000000
        /*0030*/ 	.short	0x0008
        /*0032*/ 	.short	0x0038
        /*0034*/ 	.byte	0x00, 0xf5, 0x21, 0x00


	//----- nvinfo : EIATTR_KPARAM_INFO
	.align		4
.L_106:
        /*0038*/ 	.byte	0x04, 0x17
        /*003a*/ 	.short	(.L_108 - .L_107)
.L_107:
        /*003c*/ 	.word	0x00000000
        /*0040*/ 	.short	0x0007
        /*0042*/ 	.short	0x0030
        /*0044*/ 	.byte	0x00, 0xf0, 0x11, 0x00


	//----- nvinfo : EIATTR_KPARAM_INFO
	.align		4
.L_108:
        /*0048*/ 	.byte	0x04, 0x17
        /*004a*/ 	.short	(.L_110 - .L_109)
.L_109:
        /*004c*/ 	.word	0x00000000
        /*0050*/ 	.short	0x0006
        /*0052*/ 	.short	0x002c
        /*0054*/ 	.byte	0x00, 0xf0, 0x11, 0x00


	//----- nvinfo : EIATTR_KPARAM_INFO
	.align		4
.L_110:
        /*0058*/ 	.byte	0x04, 0x17
        /*005a*/ 	.short	(.L_112 - .L_111)
.L_111:
        /*005c*/ 	.word	0x00000000
        /*0060*/ 	.short	0x0005
        /*0062*/ 	.short	0x0028
        /*0064*/ 	.byte	0x00, 0xf0, 0x11, 0x00


	//----- nvinfo : EIATTR_KPARAM_INFO
	.align		4
.L_112:
        /*0068*/ 	.byte	0x04, 0x17
        /*006a*/ 	.short	(.L_114 - .L_113)
.L_113:
        /*006c*/ 	.word	0x00000000
        /*0070*/ 	.short	0x0004
        /*0072*/ 	.short	0x0020
        /*0074*/ 	.byte	0x00, 0xf5, 0x21, 0x00


	//----- nvinfo : EIATTR_KPARAM_INFO
	.align		4
.L_114:
        /*0078*/ 	.byte	0x04, 0x17
        /*007a*/ 	.short	(.L_116 - .L_115)
.L_115:
        /*007c*/ 	.word	0x00000000
        /*0080*/ 	.short	0x0003
        /*0082*/ 	.short	0x0018
        /*0084*/ 	.byte	0x00, 0xf5, 0x21, 0x00


	//----- nvinfo : EIATTR_KPARAM_INFO
	.align		4
.L_116:
        /*0088*/ 	.byte	0x04, 0x17
        /*008a*/ 	.short	(.L_118 - .L_117)
.L_117:
        /*008c*/ 	.word	0x00000000
        /*0090*/ 	.short	0x0002
        /*0092*/ 	.short	0x0010
        /*0094*/ 	.byte	0x00, 0xf5, 0x21, 0x00


	//----- nvinfo : EIATTR_KPARAM_INFO
	.align		4
.L_118:
        /*0098*/ 	.byte	0x04, 0x17
        /*009a*/ 	.short	(.L_120 - .L_119)
.L_119:
        /*009c*/ 	.word	0x00000000
        /*00a0*/ 	.short	0x0001
        /*00a2*/ 	.short	0x0008
        /*00a4*/ 	.byte	0x00, 0xf5, 0x21, 0x00


	//----- nvinfo : EIATTR_KPARAM_INFO
	.align		4
.L_120:
        /*00a8*/ 	.byte	0x04, 0x17
        /*00aa*/ 	.short	(.L_122 - .L_121)
.L_121:
        /*00ac*/ 	.word	0x00000000
        /*00b0*/ 	.short	0x0000
        /*00b2*/ 	.short	0x0000
        /*00b4*/ 	.byte	0x00, 0xf5, 0x21, 0x00


	//----- nvinfo : EIATTR_SPARSE_MMA_MASK
	.align		4
.L_122:
        /*00b8*/ 	.byte	0x03, 0x50
        /*00ba*/ 	.short	0x0000


	//----- nvinfo : EIATTR_MAXREG_COUNT
	.align		4
        /*00bc*/ 	.byte	0x03, 0x1b
        /*00be*/ 	.short	0x00ff


	//----- nvinfo : EIATTR_MERCURY_ISA_VERSION
	.align		4
        /*00c0*/ 	.byte	0x03, 0x5f
        /*00c2*/ 	.short	0x0101


	//----- nvinfo : EIATTR_VRC_CTA_INIT_COUNT
	.align		4
        /*00c4*/ 	.byte	0x02, 0x4a
	.zero		1
	.zero		1


	//----- nvinfo : EIATTR_EXIT_INSTR_OFFSETS
	.align		4
        /*00c8*/ 	.byte	0x04, 0x1c
        /*00ca*/ 	.short	(.L_124 - .L_123)


	//   ....[0]....
.L_123:
        /*00cc*/ 	.word	0x00000070


	//   ....[1]....
        /*00d0*/ 	.word	0x00000c60


	//   ....[2]....
        /*00d4*/ 	.word	0x00001700


	//----- nvinfo : EIATTR_CRS_STACK_SIZE
	.align		4
.L_124:
        /*00d8*/ 	.byte	0x04, 0x1e
        /*00da*/ 	.short	(.L_126 - .L_125)
.L_125:
        /*00dc*/ 	.word	0x00000000


	//----- nvinfo : EIATTR_CBANK_PARAM_SIZE
	.align		4
.L_126:
        /*00e0*/ 	.byte	0x03, 0x19
        /*00e2*/ 	.short	0x0050


	//----- nvinfo : EIATTR_PARAM_CBANK
	.align		4
        /*00e4*/ 	.byte	0x04, 0x0a
        /*00e6*/ 	.short	(.L_128 - .L_127)
	.align		4
.L_127:
        /*00e8*/ 	.word	index@(.nv.constant0._Z16evolutionKernelPPfS_PiS_P17curandStateXORWOWiifPK8instanceS0_S0_)
        /*00ec*/ 	.short	0x0380
        /*00ee*/ 	.short	0x0050


	//----- nvinfo : EIATTR_SW_WAR
	.align		4
.L_128:
        /*00f0*/ 	.byte	0x04, 0x36
        /*00f2*/ 	.short	(.L_130 - .L_129)
.L_129:
        /*00f4*/ 	.word	0x00000008
.L_130:


//--------------------- .nv.info._Z18generatePopulationPfffPiPK8instanceP17curandStateXORWOWimPy --------------------------
	.section	.nv.info._Z18generatePopulationPfffPiPK8instanceP17curandStateXORWOWimPy,"",@"SHT_CUDA_INFO"
	.sectionflags	@""
	.align	4


	//----- nvinfo : EIATTR_CUDA_API_VERSION
	.align		4
        /*0000*/ 	.byte	0x04, 0x37
        /*0002*/ 	.short	(.L_132 - .L_131)
.L_131:
        /*0004*/ 	.word	0x00000082


	//----- nvinfo : EIATTR_KPARAM_INFO
	.align		4
.L_132:
        /*0008*/ 	.byte	0x04, 0x17
        /*000a*/ 	.short	(.L_134 - .L_133)
.L_133:
        /*000c*/ 	.word	0x00000000
        /*0010*/ 	.short	0x0008
        /*0012*/ 	.short	0x0038
        /*0014*/ 	.byte	0x00, 0xf5, 0x21, 0x00


	//----- nvinfo : EIATTR_KPARAM_INFO
	.align		4
.L_134:
        /*0018*/ 	.byte	0x04, 0x17
        /*001a*/ 	.short	(.L_136 - .L_135)
.L_135:
        /*001c*/ 	.word	0x00000000
        /*0020*/ 	.short	0x0007
        /*0022*/ 	.short	0x0030
        /*0024*/ 	.byte	0x00, 0xf0, 0x21, 0x00


	//----- nvinfo : EIATTR_KPARAM_INFO
	.align		4
.L_136:
        /*0028*/ 	.byte	0x04, 0x17
        /*002a*/ 	.short	(.L_138 - .L_137)
.L_137:
        /*002c*/ 	.word	0x00000000
        /*0030*/ 	.short	0x0006
        /*0032*/ 	.short	0x0028
        /*0034*/ 	.byte	0x00, 0xf0, 0x11, 0x00


	//----- nvinfo : EIATTR_KPARAM_INFO
	.align		4
.L_138:
        /*0038*/ 	.byte	0x04, 0x17
        /*003a*/ 	.short	(.L_140 - .L_139)
.L_139:
        /*003c*/ 	.word	0x00000000
        /*0040*/ 	.short	0x0005
        /*0042*/ 	.short	0x0020
        /*0044*/ 	.byte	0x00, 0xf5, 0x21, 0x00


	//----- nvinfo : EIATTR_KPARAM_INFO
	.align		4
.L_140:
        /*0048*/ 	.byte	0x04, 0x17
        /*004a*/ 	.short	(.L_142 - .L_141)
.L_141:
        /*004c*/ 	.word	0x00000000
        /*0050*/ 	.short	0x0004
        /*0052*/ 	.short	0x0018
        /*0054*/ 	.byte	0x00, 0xf5, 0x21, 0x00


	//----- nvinfo : EIATTR_KPARAM_INFO
	.align		4
.L_142:
        /*0058*/ 	.byte	0x04, 0x17
        /*005a*/ 	.short	(.L_144 - .L_143)
.L_143:
        /*005c*/ 	.word	0x00000000
        /*0060*/ 	.short	0x0003
        /*0062*/ 	.short	0x0010
        /*0064*/ 	.byte	0x00, 0xf5, 0x21, 0x00


	//----- nvinfo : EIATTR_KPARAM_INFO
	.align		4
.L_144:
        /*0068*/ 	.byte	0x04, 0x17
        /*006a*/ 	.short	(.L_146 - .L_145)
.L_145:
        /*006c*/ 	.word	0x00000000
        /*0070*/ 	.short	0x0002
        /*0072*/ 	.short	0x000c
        /*0074*/ 	.byte	0x00, 0xf0, 0x11, 0x00


	//----- nvinfo : EIATTR_KPARAM_INFO
	.align		4
.L_146:
        /*0078*/ 	.byte	0x04, 0x17
        /*007a*/ 	.short	(.L_148 - .L_147)
.L_147:
        /*007c*/ 	.word	0x00000000
        /*0080*/ 	.short	0x0001
        /*0082*/ 	.short	0x0008
        /*0084*/ 	.byte	0x00, 0xf0, 0x11, 0x00


	//----- nvinfo : EIATTR_KPARAM_INFO
	.align		4
.L_148:
        /*0088*/ 	.byte	0x04, 0x17
        /*008a*/ 	.short	(.L_150 - .L_149)
.L_149:
        /*008c*/ 	.word	0x00000000
        /*0090*/ 	.short	0x0000
        /*0092*/ 	.short	0x0000
        /*0094*/ 	.byte	0x00, 0xf5, 0x21, 0x00


	//----- nvinfo : EIATTR_SPARSE_MMA_MASK
	.align		4
.L_150:
        /*0098*/ 	.byte	0x03, 0x50
        /*009a*/ 	.short	0x0000


	//----- nvinfo : EIATTR_MAXREG_COUNT
	.align		4
        /*009c*/ 	.byte	0x03, 0x1b
        /*009e*/ 	.short	0x00ff


	//----- nvinfo : EIATTR_EXTERNS
	.align		4
        /*00a0*/ 	.byte	0x04, 0x0f
        /*00a2*/ 	.short	(.L_152 - .L_151)


	//   ....[0]....
	.align		4
.L_151:
        /*00a4*/ 	.word	index@(malloc)


	//   ....[1]....
	.align		4
        /*00a8*/ 	.word	index@(free)


	//----- nvinfo : EIATTR_MERCURY_ISA_VERSION
	.align		4
.L_152:
        /*00ac*/ 	.byte	0x03, 0x5f
        /*00ae*/ 	.short	0x0101


	//----- nvinfo : EIATTR_INT_WARP_WIDE_INSTR_OFFSETS
	.align		4
        /*00b0*/ 	.byte	0x04, 0x31
        /*00b2*/ 	.short	(.L_154 - .L_153)


	//   ....[0]....
.L_153:
        /*00b4*/ 	.word	0x000011f0


	//----- nvinfo : EIATTR_VRC_CTA_INIT_COUNT
	.align		4
.L_154:
        /*00b8*/ 	.byte	0x02, 0x4a
	.zero		1
	.zero		1


	//----- nvinfo : EIATTR_SYSCALL_OFFSETS
	.align		4
        /*00bc*/ 	.byte	0x04, 0x46
        /*00be*/ 	.short	(.L_156 - .L_155)


	//   ....[0]....
.L_155:
        /*00c0*/ 	.word	0x00001320


	//   ....[1]....
        /*00c4*/ 	.word	0x00002910


	//----- nvinfo : EIATTR_EXIT_INSTR_OFFSETS
	.align		4
.L_156:
        /*00c8*/ 	.byte	0x04, 0x1c
        /*00ca*/ 	.short	(.L_158 - .L_157)


	//   ....[0]....
.L_157:
        /*00cc*/ 	.word	0x00000070


	//   ....[1]....
        /*00d0*/ 	.word	0x00002970


	//----- nvinfo : EIATTR_CRS_STACK_SIZE
	.align		4
.L_158:
        /*00d4*/ 	.byte	0x04, 0x1e
        /*00d6*/ 	.short	(.L_160 - .L_159)
.L_159:
        /*00d8*/ 	.word	0x00000000


	//----- nvinfo : EIATTR_CBANK_PARAM_SIZE
	.align		4
.L_160:
        /*00dc*/ 	.byte	0x03, 0x19
        /*00de*/ 	.short	0x0040


	//----- nvinfo : EIATTR_PARAM_CBANK
	.align		4
        /*00e0*/ 	.byte	0x04, 0x0a
        /*00e2*/ 	.short	(.L_162 - .L_161)
	.align		4
.L_161:
        /*00e4*/ 	.word	index@(.nv.constant0._Z18generatePopulationPfffPiPK8instanceP17curandStateXORWOWimPy)
        /*00e8*/ 	.short	0x0380
        /*00ea*/ 	.short	0x0040


	//----- nvinfo : EIATTR_SW_WAR
	.align		4
.L_162:
        /*00ec*/ 	.byte	0x04, 0x36
        /*00ee*/ 	.short	(.L_164 - .L_163)
.L_163:
        /*00f0*/ 	.word	0x00000008
.L_164:


//--------------------- .nv.info._Z13costFunctionPPKiPK8instancePyPii --------------------------
	.section	.nv.info._Z13costFunctionPPKiPK8instancePyPii,"",@"SHT_CUDA_INFO"
	.sectionflags	@""
	.align	4


	//----- nvinfo : EIATTR_CUDA_API_VERSION
	.align		4
        /*0000*/ 	.byte	0x04, 0x37
        /*0002*/ 	.short	(.L_166 - .L_165)
.L_165:
        /*0004*/ 	.word	0x00000082


	//----- nvinfo : EIATTR_KPARAM_INFO
	.align		4
.L_166:
        /*0008*/ 	.byte	0x04, 0x17
        /*000a*/ 	.short	(.L_168 - .L_167)
.L_167:
        /*000c*/ 	.word	0x00000000
        /*0010*/ 	.short	0x0004
        /*0012*/ 	.short	0x0020
        /*0014*/ 	.byte	0x00, 0xf0, 0x11, 0x00


	//----- nvinfo : EIATTR_KPARAM_INFO
	.align		4
.L_168:
        /*0018*/ 	.byte	0x04, 0x17
        /*001a*/ 	.short	(.L_170 - .L_169)
.L_169:
        /*001c*/ 	.word	0x00000000
        /*0020*/ 	.short	0x0003
        /*0022*/ 	.short	0x0018
        /*0024*/ 	.byte	0x00, 0xf5, 0x21, 0x00


	//----- nvinfo : EIATTR_KPARAM_INFO
	.align		4
.L_170:
        /*0028*/ 	.byte	0x04, 0x17
        /*002a*/ 	.short	(.L_172 - .L_171)
.L_171:
        /*002c*/ 	.word	0x00000000
        /*0030*/ 	.short	0x0002
        /*0032*/ 	.short	0x0010
        /*0034*/ 	.byte	0x00, 0xf5, 0x21, 0x00


	//----- nvinfo : EIATTR_KPARAM_INFO
	.align		4
.L_172:
        /*0038*/ 	.byte	0x04, 0x17
        /*003a*/ 	.short	(.L_174 - .L_173)
.L_173:
        /*003c*/ 	.word	0x00000000
        /*0040*/ 	.short	0x0001
        /*0042*/ 	.short	0x0008
        /*0044*/ 	.byte	0x00, 0xf5, 0x21, 0x00


	//----- nvinfo : EIATTR_KPARAM_INFO
	.align		4
.L_174:
        /*0048*/ 	.byte	0x04, 0x17
        /*004a*/ 	.short	(.L_176 - .L_175)
.L_175:
        /*004c*/ 	.word	0x00000000
        /*0050*/ 	.short	0x0000
        /*0052*/ 	.short	0x0000
        /*0054*/ 	.byte	0x00, 0xf5, 0x21, 0x00


	//----- nvinfo : EIATTR_SPARSE_MMA_MASK
	.align		4
.L_176:
        /*0058*/ 	.byte	0x03, 0x50
        /*005a*/ 	.short	0x0000


	//----- nvinfo : EIATTR_MAXREG_COUNT
	.align		4
        /*005c*/ 	.byte	0x03, 0x1b
        /*005e*/ 	.short	0x00ff


	//----- nvinfo : EIATTR_MERCURY_ISA_VERSION
	.align		4
        /*0060*/ 	.byte	0x03, 0x5f
        /*0062*/ 	.short	0x0101


	//----- nvinfo : EIATTR_INT_WARP_WIDE_INSTR_OFFSETS
	.align		4
        /*0064*/ 	.byte	0x04, 0x31
        /*0066*/ 	.short	(.L_178 - .L_177)


	//   ....[0]....
.L_177:
        /*0068*/ 	.word	0x00000240


	//----- nvinfo : EIATTR_VRC_CTA_INIT_COUNT
	.align		4
.L_178:
        /*006c*/ 	.byte	0x02, 0x4a
	.zero		1
	.zero		1


	//----- nvinfo : EIATTR_EXIT_INSTR_OFFSETS
	.align		4
        /*0070*/ 	.byte	0x04, 0x1c
        /*0072*/ 	.short	(.L_180 - .L_179)


	//   ....[0]....
.L_179:
        /*0074*/ 	.word	0x00000040


	//   ....[1]....
        /*0078*/ 	.word	0x00000470


	//----- nvinfo : EIATTR_CBANK_PARAM_SIZE
	.align		4
.L_180:
        /*007c*/ 	.byte	0x03, 0x19
        /*007e*/ 	.short	0x0024


	//----- nvinfo : EIATTR_PARAM_CBANK
	.align		4
        /*0080*/ 	.byte	0x04, 0x0a
        /*0082*/ 	.short	(.L_182 - .L_181)
	.align		4
.L_181:
        /*0084*/ 	.word	index@(.nv.constant0._Z13costFunctionPPKiPK8instancePyPii)
        /*0088*/ 	.short	0x0380
        /*008a*/ 	.short	0x0024


	//----- nvinfo : EIATTR_SW_WAR
	.align		4
.L_182:
        /*008c*/ 	.byte	0x04, 0x36
        /*008e*/ 	.short	(.L_184 - .L_183)
.L_183:
        /*0090*/ 	.word	0x00000008
.L_184:


//--------------------- .nv.callgraph             --------------------------
	.section	.nv.callgraph,"",@"SHT_CUDA_CALLGRAPH"
	.align	4
	.sectionentsize	8
	.align		4
        /*0000*/ 	.word	0x00000000
	.align		4
        /*0004*/ 	.word	0xffffffff
	.align		4
        /*0008*/ 	.word	index@(_Z15evolutionKernelPfS_PiS_P17curandStateXORWOWiifPK8instancePy)
	.align		4
        /*000c*/ 	.word	index@(free)
	.align		4
        /*0010*/ 	.word	index@(_Z15evolutionKernelPfS_PiS_P17curandStateXORWOWiifPK8instancePy)
	.align		4
        /*0014*/ 	.word	index@(malloc)
	.align		4
        /*0018*/ 	.word	index@(_Z18generatePopulationPfffPiPK8instanceP17curandStateXORWOWimPy)
	.align		4
        /*001c*/ 	.word	index@(free)
	.align		4
        /*0020*/ 	.word	index@(_Z18generatePopulationPfffPiPK8instanceP17curandStateXORWOWimPy)
	.align		4
        /*0024*/ 	.word	index@(malloc)
	.align		4
        /*0028*/ 	.word	0x00000000
	.align		4
        /*002c*/ 	.word	0xfffffffe
	.align		4
        /*0030*/ 	.word	0x00000000
	.align		4
        /*0034*/ 	.word	0xfffffffd
	.align		4
        /*0038*/ 	.word	0x00000000
	.align		4
        /*003c*/ 	.word	0xfffffffc


//--------------------- .nv.constant4             --------------------------
	.section	.nv.constant4,"a",@progbits
	.align	8
	.align		8
.nv.constant4:
        /*0000*/ 	.dword	malloc
	.align		8
        /*0008*/ 	.dword	free
	.align		8
        /*0010*/ 	.dword	precalc_xorwow_matrix
	.align		8
        /*0018*/ 	.dword	precalc_xorwow_offset_matrix
	.align		8
        /*0020*/ 	.dword	mrg32k3aM1
	.align		8
        /*0028*/ 	.dword	mrg32k3aM2
	.align		8
        /*0030*/ 	.dword	mrg32k3aM1SubSeq
	.align		8
        /*0038*/ 	.dword	mrg32k3aM2SubSeq
	.align		8
        /*0040*/ 	.dword	mrg32k3aM1Seq
	.align		8
        /*0048*/ 	.dword	mrg32k3aM2Seq


//--------------------- .nv.constant3             --------------------------
	.section	.nv.constant3,"a",@progbits
	.align	8
.nv.constant3:
	.type		__cr_lgamma_table,@object
	.size		__cr_lgamma_table,(.L_8 - __cr_lgamma_table)
__cr_lgamma_table:
        /*0000*/ 	.byte	0x00, 0x00, 0x00, 0x00, 0x00, 0x00, 0x00, 0x00, 0x00, 0x00, 0x00, 0x00, 0x00, 0x00, 0x00, 0x00
        /*0010*/ 	.byte	0xef, 0x39, 0xfa, 0xfe, 0x42, 0x2e, 0xe6, 0x3f, 0x02, 0x20, 0x2a, 0xfa, 0x0b, 0xab, 0xfc, 0x3f
        /*0020*/ 	.byte	0xf9, 0x2c, 0x92, 0x7c, 0xa7, 0x6c, 0x09, 0x40, 0xc9, 0x79, 0x44, 0x3c, 0x64, 0x26, 0x13, 0x40
        /*0030*/ 	.byte	0xca, 0x01, 0xcf, 0x3a, 0x27, 0x51, 0x1a, 0x40, 0x30, 0xcc, 0x2d, 0xf3, 0xe1, 0x0c, 0x21, 0x40
        /*0040*/ 	.byte	0x0d, 0xb7, 0xfc, 0x82, 0x8e, 0x35, 0x25, 0x40
.L_8:


//--------------------- .text._Z15evolutionKernelPfS_PiS_P17curandStateXORWOWiifPK8instancePy --------------------------
	.section	.text._Z15evolutionKernelPfS_PiS_P17curandStateXORWOWiifPK8instancePy,"ax",@progbits
	.align	128
        .global         _Z15evolutionKernelPfS_PiS_P17curandStateXORWOWiifPK8instancePy
        .type           _Z15evolutionKernelPfS_PiS_P17curandStateXORWOWiifPK8instancePy,@function
        .size           _Z15evolutionKernelPfS_PiS_P17curandStateXORWOWiifPK8instancePy,(.L_x_161 - _Z15evolutionKernelPfS_PiS_P17curandStateXORWOWiifPK8instancePy)
        .other          _Z15evolutionKernelPfS_PiS_P17curandStateXORWOWiifPK8instancePy,@"STO_CUDA_ENTRY STV_DEFAULT"
_Z15evolutionKernelPfS_PiS_P17curandStateXORWOWiifPK8instancePy:
.text._Z15evolutionKernelPfS_PiS_P17curandStateXORWOWiifPK8instancePy:
[----:B------:R-:W0:Y:S01]  /*0000*/  LDC R1, c[0x0][0x37c] ;  /* 0x0000df00ff017b82 */ /* 0x000e220000000800 */
[----:B------:R-:W1:Y:S07]  /*0010*/  S2R R3, SR_TID.X ;  /* 0x0000000000037919 */ /* 0x000e6e0000002100 */
[----:B------:R-:W1:Y:S01]  /*0020*/  S2UR UR4, SR_CTAID.X ;  /* 0x00000000000479c3 */ /* 0x000e620000002500 */
[----:B------:R-:W2:Y:S07]  /*0030*/  LDCU UR5, c[0x0][0x3a8] ;  /* 0x00007500ff0577ac */ /* 0x000eae0008000800 */
[----:B------:R-:W1:Y:S02]  /*0040*/  LDC R16, c[0x0][0x360] ;  /* 0x0000d800ff107b82 */ /* 0x000e640000000800 */
[----:B-1----:R-:W-:-:S05]  /*0050*/  IMAD R16, R16, UR4, R3 ;  /* 0x0000000410107c24 */ /* 0x002fca000f8e0203 */
[----:B--2---:R-:W-:-:S13]  /*0060*/  ISETP.GE.AND P0, PT, R16, UR5, PT ;  /* 0x0000000510007c0c */ /* 0x004fda000bf06270 */
[----:B0-----:R-:W-:Y:S05]  /*0070*/  @P0 EXIT ;  /* 0x000000000000094d */ /* 0x001fea0003800000 */
[----:B------:R-:W0:Y:S01]  /*0080*/  LDC.64 R4, c[0x0][0x3a0] ;  /* 0x0000e800ff047b82 */ /* 0x000e220000000a00 */
[----:B------:R-:W1:Y:S01]  /*0090*/  LDCU.64 UR36, c[0x0][0x358] ;  /* 0x00006b00ff2477ac */ /* 0x000e620008000a00 */
[----:B0-----:R-:W-:-:S05]  /*00a0*/  IMAD.WIDE R4, R16, 0x30, R4 ;  /* 0x0000003010047825 */ /* 0x001fca00078e0204 */
[----:B-1----:R0:W5:Y:S04]  /*00b0*/  LDG.E.64 R2, desc[UR36][R4.64] ;  /* 0x0000002404027981 */ /* 0x002168000c1e1b00 */
[----:B------:R0:W5:Y:S04]  /*00c0*/  LDG.E.64 R12, desc[UR36][R4.64+0x8] ;  /* 0x00000824040c7981 */ /* 0x000168000c1e1b00 */
[----:B------:R0:W5:Y:S01]  /*00d0*/  LDG.E.64 R10, desc[UR36][R4.64+0x10] ;  /* 0x00001024040a7981 */ /* 0x000162000c1e1b00 */
[----:B------:R-:W1:Y:S01]  /*00e0*/  I2F.U32.RP R0, UR5 ;  /* 0x0000000500007d06 */ /* 0x000e620008209000 */
[----:B------:R-:W-:Y:S01]  /*00f0*/  HFMA2 R6, -RZ, RZ, 0, 0 ;  /* 0x00000000ff067431 */ /* 0x000fe200000001ff */
[----:B------:R-:W-:Y:S01]  /*0100*/  BSSY.RECONVERGENT B0, `(.L_x_0) ;  /* 0x0000020000007945 */ /* 0x000fe20003800200 */
[----:B------:R-:W-:-:S02]  /*0110*/  ISETP.NE.U32.AND P1, PT, RZ, UR5, PT ;  /* 0x00000005ff007c0c */ /* 0x000fc4000bf25070 */
[----:B------:R-:W-:-:S03]  /*0120*/  LOP3.LUT R8, RZ, UR5, RZ, 0x33, !PT ;  /* 0x00000005ff087c12 */ /* 0x000fc6000f8e33ff */
[----:B-1----:R-:W1:Y:S02]  /*0130*/  MUFU.RCP R0, R0 ;  /* 0x0000000000007308 */ /* 0x002e640000001000 */
[----:B-1----:R-:W-:-:S06]  /*0140*/  VIADD R7, R0, 0xffffffe ;  /* 0x0ffffffe00077836 */ /* 0x002fcc0000000000 */
[----:B------:R-:W1:Y:S02]  /*0150*/  F2I.FTZ.U32.TRUNC.NTZ R7, R7 ;  /* 0x0000000700077305 */ /* 0x000e64000021f000 */
[----:B-1----:R-:W-:-:S04]  /*0160*/  IMAD.MOV R9, RZ, RZ, -R7 ;  /* 0x000000ffff097224 */ /* 0x002fc800078e0a07 */
[----:B------:R-:W-:-:S04]  /*0170*/  IMAD R9, R9, UR5, RZ ;  /* 0x0000000509097c24 */ /* 0x000fc8000f8e02ff */
[----:B0-----:R-:W-:-:S07]  /*0180*/  IMAD.HI.U32 R6, R7, R9, R6 ;  /* 0x0000000907067227 */ /* 0x001fce00078e0006 */
.L_x_1:
[----:B-----5:R-:W-:Y:S02]  /*0190*/  SHF.R.U32.HI R0, RZ, 0x2, R3 ;  /* 0x00000002ff007819 */ /* 0x020fe40000011603 */
[----:B------:R-:W-:Y:S02]  /*01a0*/  IADD3 R2, PT, PT, R2, 0x587c5, RZ ;  /* 0x000587c502027810 */ /* 0x000fe40007ffe0ff */
[----:B------:R-:W-:Y:S01]  /*01b0*/  LOP3.LUT R0, R0, R3, RZ, 0x3c, !PT ;  /* 0x0000000300007212 */ /* 0x000fe200078e3cff */
[----:B------:R-:W-:-:S04]  /*01c0*/  IMAD.SHL.U32 R3, R11, 0x10, RZ ;  /* 0x000000100b037824 */ /* 0x000fc800078e00ff */
[----:B------:R-:W-:-:S05]  /*01d0*/  IMAD.SHL.U32 R7, R0, 0x2, RZ ;  /* 0x0000000200077824 */ /* 0x000fca00078e00ff */
[----:B------:R-:W-:-:S04]  /*01e0*/  LOP3.LUT R0, R0, R7, R3, 0x96, !PT ;  /* 0x0000000700007212 */ /* 0x000fc800078e9603 */
[----:B------:R-:W-:-:S05]  /*01f0*/  LOP3.LUT R9, R0, R11, RZ, 0x3c, !PT ;  /* 0x0000000b00097212 */ /* 0x000fca00078e3cff */
[----:B------:R-:W-:-:S04]  /*0200*/  IMAD.IADD R3, R9, 0x1, R2 ;  /* 0x0000000109037824 */ /* 0x000fc800078e0202 */
[----:B------:R-:W-:-:S04]  /*0210*/  IMAD.HI.U32 R0, R6, R3, RZ ;  /* 0x0000000306007227 */ /* 0x000fc800078e00ff */
[----:B------:R-:W-:-:S04]  /*0220*/  IMAD.MOV R0, RZ, RZ, -R0 ;  /* 0x000000ffff007224 */ /* 0x000fc800078e0a00 */
[----:B------:R-:W-:-:S05]  /*0230*/  IMAD R3, R0, UR5, R3 ;  /* 0x0000000500037c24 */ /* 0x000fca000f8e0203 */
[----:B------:R-:W-:-:S13]  /*0240*/  ISETP.GE.U32.AND P0, PT, R3, UR5, PT ;  /* 0x0000000503007c0c */ /* 0x000fda000bf06070 */
[----:B------:R-:W-:-:S04]  /*0250*/  @P0 IADD3 R3, PT, PT, R3, -UR5, RZ ;  /* 0x8000000503030c10 */ /* 0x000fc8000fffe0ff */
[----:B------:R-:W-:-:S13]  /*0260*/  ISETP.GE.U32.AND P0, PT, R3, UR5, PT ;  /* 0x0000000503007c0c */ /* 0x000fda000bf06070 */
[----:B------:R-:W-:-:S05]  /*0270*/  @P0 VIADD R3, R3, -UR5 ;  /* 0x8000000503030c36 */ /* 0x000fca0008000000 */
[----:B------:R-:W-:Y:S01]  /*0280*/  SEL R7, R8, R3, !P1 ;  /* 0x0000000308077207 */ /* 0x000fe20004800000 */
[----:B------:R-:W-:Y:S01]  /*0290*/  IMAD.MOV.U32 R3, RZ, RZ, R12 ;  /* 0x000000ffff037224 */ /* 0x000fe200078e000c */
[----:B------:R-:W-:Y:S01]  /*02a0*/  MOV R12, R13 ;  /* 0x0000000d000c7202 */ /* 0x000fe20000000f00 */
[----:B------:R-:W-:Y:S01]  /*02b0*/  IMAD.MOV.U32 R13, RZ, RZ, R10 ;  /* 0x000000ffff0d7224 */ /* 0x000fe200078e000a */
[----:B------:R-:W-:Y:S01]  /*02c0*/  ISETP.NE.AND P0, PT, R7, R16, PT ;  /* 0x000000100700720c */ /* 0x000fe20003f05270 */
[----:B------:R-:W-:Y:S01]  /*02d0*/  IMAD.MOV.U32 R10, RZ, RZ, R11 ;  /* 0x000000ffff0a7224 */ /* 0x000fe200078e000b */
[----:B------:R-:W-:-:S11]  /*02e0*/  MOV R11, R9 ;  /* 0x00000009000b7202 */ /* 0x000fd60000000f00 */
[----:B------:R-:W-:Y:S05]  /*02f0*/  @!P0 BRA `(.L_x_1) ;  /* 0xfffffffc00a48947 */ /* 0x000fea000383ffff */
[----:B------:R-:W-:Y:S05]  /*0300*/  BSYNC.RECONVERGENT B0 ;  /* 0x0000000000007941 */ /* 0x000fea0003800200 */
.L_x_0:
[----:B------:R-:W-:Y:S01]  /*0310*/  BSSY.RECONVERGENT B0, `(.L_x_2) ;  /* 0x0000019000007945 */ /* 0x000fe20003800200 */
.L_x_3:
[----:B------:R-:W-:Y:S01]  /*0320*/  SHF.R.U32.HI R0, RZ, 0x2, R3 ;  /* 0x00000002ff007819 */ /* 0x000fe20000011603 */
[----:B------:R-:W-:Y:S01]  /*0330*/  IMAD.SHL.U32 R9, R11, 0x10, RZ ;  /* 0x000000100b097824 */ /* 0x000fe200078e00ff */
[----:B------:R-:W-:Y:S02]  /*0340*/  IADD3 R2, PT, PT, R2, 0x587c5, RZ ;  /* 0x000587c502027810 */ /* 0x000fe40007ffe0ff */
[----:B------:R-:W-:-:S05]  /*0350*/  LOP3.LUT R0, R0, R3, RZ, 0x3c, !PT ;  /* 0x0000000300007212 */ /* 0x000fca00078e3cff */
        /* <DEDUP_REMOVED lines=15> */
[C---:B------:R-:W-:Y:S01]  /*0450*/  ISETP.NE.AND P0, PT, R0.reuse, R7, PT ;  /* 0x000000070000720c */ /* 0x040fe20003f05270 */
[----:B------:R-:W-:Y:S01]  /*0460*/  IMAD.MOV.U32 R10, RZ, RZ, R11 ;  /* 0x000000ffff0a7224 */ /* 0x000fe200078e000b */
[----:B------:R-:W-:Y:S02]  /*0470*/  MOV R11, R9 ;  /* 0x00000009000b7202 */ /* 0x000fe40000000f00 */
[----:B------:R-:W-:-:S13]  /*0480*/  ISETP.EQ.OR P0, PT, R0, R16, !P0 ;  /* 0x000000100000720c */ /* 0x000fda0004702670 */
[----:B------:R-:W-:Y:S05]  /*0490*/  @P0 BRA `(.L_x_3) ;  /* 0xfffffffc00a00947 */ /* 0x000fea000383ffff */
[----:B------:R-:W-:Y:S05]  /*04a0*/  BSYNC.RECONVERGENT B0 ;  /* 0x0000000000007941 */ /* 0x000fea0003800200 */
.L_x_2:
[----:B------:R-:W-:Y:S01]  /*04b0*/  BSSY.RECONVERGENT B0, `(.L_x_4) ;  /* 0x000001c000007945 */ /* 0x000fe20003800200 */
.L_x_5:
[----:B------:R-:W-:Y:S01]  /*04c0*/  SHF.R.U32.HI R14, RZ, 0x2, R3 ;  /* 0x00000002ff0e7819 */ /* 0x000fe20000011603 */
[----:B------:R-:W-:Y:S01]  /*04d0*/  IMAD.SHL.U32 R9, R11, 0x10, RZ ;  /* 0x000000100b097824 */ /* 0x000fe200078e00ff */
[----:B------:R-:W-:Y:S01]  /*04e0*/  MOV R17, R2 ;  /* 0x0000000200117202 */ /* 0x000fe20000000f00 */
[----:B------:R-:W-:Y:S01]  /*04f0*/  VIADD R2, R2, 0x587c5 ;  /* 0x000587c502027836 */ /* 0x000fe20000000000 */
[----:B------:R-:W-:Y:S02]  /*0500*/  LOP3.LUT R14, R14, R3, RZ, 0x3c, !PT ;  /* 0x000000030e0e7212 */ /* 0x000fe400078e3cff */
[----:B------:R-:W-:Y:S01]  /*0510*/  MOV R19, R12 ;  /* 0x0000000c00137202 */ /* 0x000fe20000000f00 */
[----:B------:R-:W-:Y:S01]  /*0520*/  IMAD.MOV.U32 R12, RZ, RZ, R13 ;  /* 0x000000ffff0c7224 */ /* 0x000fe200078e000d */
[----:B------:R-:W-:Y:S01]  /*0530*/  MOV R13, R10 ;  /* 0x0000000a000d7202 */ /* 0x000fe20000000f00 */
[----:B------:R-:W-:Y:S02]  /*0540*/  IMAD.SHL.U32 R3, R14, 0x2, RZ ;  /* 0x000000020e037824 */ /* 0x000fe400078e00ff */
[----:B------:R-:W-:-:S03]  /*0550*/  IMAD.MOV.U32 R10, RZ, RZ, R11 ;  /* 0x000000ffff0a7224 */ /* 0x000fc600078e000b */
[----:B------:R-:W-:-:S04]  /*0560*/  LOP3.LUT R14, R14, R3, R9, 0x96, !PT ;  /* 0x000000030e0e7212 */ /* 0x000fc800078e9609 */
[----:B------:R-:W-:-:S05]  /*0570*/  LOP3.LUT R15, R14, R11, RZ, 0x3c, !PT ;  /* 0x0000000b0e0f7212 */ /* 0x000fca00078e3cff */
[----:B------:R-:W-:Y:S02]  /*0580*/  IMAD.IADD R3, R15, 0x1, R2 ;  /* 0x000000010f037824 */ /* 0x000fe400078e0202 */
[----:B------:R-:W-:Y:S02]  /*0590*/  IMAD.MOV.U32 R11, RZ, RZ, R15 ;  /* 0x000000ffff0b7224 */ /* 0x000fe400078e000f */
[----:B------:R-:W-:-:S05]  /*05a0*/  IMAD.HI.U32 R9, R6, R3, RZ ;  /* 0x0000000306097227 */ /* 0x000fca00078e00ff */
[----:B------:R-:W-:-:S05]  /*05b0*/  IADD3 R14, PT, PT, -R9, RZ, RZ ;  /* 0x000000ff090e7210 */ /* 0x000fca0007ffe1ff */
[----:B------:R-:W-:-:S05]  /*05c0*/  IMAD R3, R14, UR5, R3 ;  /* 0x000000050e037c24 */ /* 0x000fca000f8e0203 */
[----:B------:R-:W-:-:S13]  /*05d0*/  ISETP.GE.U32.AND P0, PT, R3, UR5, PT ;  /* 0x0000000503007c0c */ /* 0x000fda000bf06070 */
[----:B------:R-:W-:-:S05]  /*05e0*/  @P0 VIADD R3, R3, -UR5 ;  /* 0x8000000503030c36 */ /* 0x000fca0008000000 */
[----:B------:R-:W-:-:S13]  /*05f0*/  ISETP.GE.U32.AND P0, PT, R3, UR5, PT ;  /* 0x0000000503007c0c */ /* 0x000fda000bf06070 */
[----:B------:R-:W-:-:S05]  /*0600*/  @P0 VIADD R3, R3, -UR5 ;  /* 0x8000000503030c36 */ /* 0x000fca0008000000 */
[----:B------:R-:W-:Y:S01]  /*0610*/  SEL R9, R8, R3, !P1 ;  /* 0x0000000308097207 */ /* 0x000fe20004800000 */
[----:B------:R-:W-:-:S03]  /*0620*/  IMAD.MOV.U32 R3, RZ, RZ, R19 ;  /* 0x000000ffff037224 */ /* 0x000fc600078e0013 */
[----:B------:R-:W-:-:S04]  /*0630*/  ISETP.NE.AND P0, PT, R9, R7, PT ;  /* 0x000000070900720c */ /* 0x000fc80003f05270 */
[----:B------:R-:W-:-:S04]  /*0640*/  ISETP.EQ.OR P0, PT, R9, R16, !P0 ;  /* 0x000000100900720c */ /* 0x000fc80004702670 */
[----:B------:R-:W-:-:S13]  /*0650*/  ISETP.EQ.OR P0, PT, R9, R0, P0 ;  /* 0x000000000900720c */ /* 0x000fda0000702670 */
[----:B------:R-:W-:Y:S05]  /*0660*/  @P0 BRA `(.L_x_5) ;  /* 0xfffffffc00940947 */ /* 0x000fea000383ffff */
[----:B------:R-:W-:Y:S05]  /*0670*/  BSYNC.RECONVERGENT B0 ;  /* 0x0000000000007941 */ /* 0x000fea0003800200 */
.L_x_4:
[----:B------:R-:W0:Y:S01]  /*0680*/  LDC.64 R2, c[0x0][0x3b8] ;  /* 0x0000ee00ff027b82 */ /* 0x000e220000000a00 */
[----:B------:R-:W-:Y:S01]  /*0690*/  SHF.R.U32.HI R6, RZ, 0x2, R19 ;  /* 0x00000002ff067819 */ /* 0x000fe20000011613 */
[----:B------:R-:W-:Y:S01]  /*06a0*/  IMAD.MOV.U32 R14, RZ, RZ, R13 ;  /* 0x000000ffff0e7224 */ /* 0x000fe200078e000d */
[----:B------:R-:W-:Y:S01]  /*06b0*/  SHF.L.U32 R15, R11, 0x4, RZ ;  /* 0x000000040b0f7819 */ /* 0x000fe200000006ff */
[----:B------:R-:W-:Y:S01]  /*06c0*/  VIADD R18, R17, 0xb0f8a ;  /* 0x000b0f8a11127836 */ /* 0x000fe20000000000 */
[----:B------:R-:W-:Y:S01]  /*06d0*/  LOP3.LUT R6, R6, R19, RZ, 0x3c, !PT ;  /* 0x0000001306067212 */ /* 0x000fe200078e3cff */
[----:B------:R-:W-:Y:S01]  /*06e0*/  IMAD.MOV.U32 R19, RZ, RZ, R12 ;  /* 0x000000ffff137224 */ /* 0x000fe200078e000c */
[----:B------:R-:W-:-:S03]  /*06f0*/  MOV R20, R11 ;  /* 0x0000000b00147202 */ /* 0x000fc60000000f00 */
[C---:B------:R-:W-:Y:S01]  /*0700*/  IMAD.SHL.U32 R8, R6.reuse, 0x2, RZ ;  /* 0x0000000206087824 */ /* 0x040fe200078e00ff */
[----:B------:R1:W-:Y:S04]  /*0710*/  STG.E.64 desc[UR36][R4.64], R18 ;  /* 0x0000001204007986 */ /* 0x0003e8000c101b24 */
[----:B------:R-:W-:Y:S02]  /*0720*/  LOP3.LUT R8, R6, R8, R15, 0x96, !PT ;  /* 0x0000000806087212 */ /* 0x000fe400078e960f */
[----:B------:R-:W-:Y:S02]  /*0730*/  MOV R15, R10 ;  /* 0x0000000a000f7202 */ /* 0x000fe40000000f00 */
[----:B------:R-:W-:-:S03]  /*0740*/  LOP3.LUT R21, R8, R11, RZ, 0x3c, !PT ;  /* 0x0000000b08157212 */ /* 0x000fc600078e3cff */
[----:B------:R1:W-:Y:S04]  /*0750*/  STG.E.64 desc[UR36][R4.64+0x8], R14 ;  /* 0x0000080e04007986 */ /* 0x0003e8000c101b24 */
[----:B------:R1:W-:Y:S04]  /*0760*/  STG.E.64 desc[UR36][R4.64+0x10], R20 ;  /* 0x0000101404007986 */ /* 0x0003e8000c101b24 */
[----:B0-----:R-:W2:Y:S01]  /*0770*/  LDG.E R17, desc[UR36][R2.64] ;  /* 0x0000002402117981 */ /* 0x001ea2000c1e1900 */
[----:B------:R-:W-:Y:S01]  /*0780*/  IMAD.IADD R12, R21, 0x1, R18 ;  /* 0x00000001150c7824 */ /* 0x000fe200078e0212 */
[----:B--2---:R-:W-:-:S13]  /*0790*/  ISETP.GE.AND P0, PT, R17, RZ, PT ;  /* 0x000000ff1100720c */ /* 0x004fda0003f06270 */
[----:B-1----:R-:W-:Y:S05]  /*07a0*/  @!P0 BRA `(.L_x_6) ;  /* 0x00000004001c8947 */ /* 0x002fea0003800000 */
[----:B------:R-:W0:Y:S01]  /*07b0*/  I2F.U32.RP R8, R17 ;  /* 0x0000001100087306 */ /* 0x000e220000209000 */
[----:B------:R-:W-:Y:S01]  /*07c0*/  IADD3 R13, PT, PT, RZ, -R17, RZ ;  /* 0x80000011ff0d7210 */ /* 0x000fe20007ffe0ff */
[----:B------:R-:W1:Y:S01]  /*07d0*/  LDCU UR5, c[0x0][0x3ac] ;  /* 0x00007580ff0577ac */ /* 0x000e620008000800 */
[----:B------:R-:W-:Y:S01]  /*07e0*/  ISETP.NE.U32.AND P1, PT, R17, RZ, PT ;  /* 0x000000ff1100720c */ /* 0x000fe20003f25070 */
[----:B------:R-:W-:-:S04]  /*07f0*/  UMOV UR4, URZ ;  /* 0x000000ff00047c82 */ /* 0x000fc80008000000 */
[----:B0-----:R-:W0:Y:S02]  /*0800*/  MUFU.RCP R8, R8 ;  /* 0x0000000800087308 */ /* 0x001e240000001000 */
[----:B0-----:R-:W-:-:S06]  /*0810*/  VIADD R10, R8, 0xffffffe ;  /* 0x0ffffffe080a7836 */ /* 0x001fcc0000000000 */
[----:B------:R0:W2:Y:S02]  /*0820*/  F2I.FTZ.U32.TRUNC.NTZ R11, R10 ;  /* 0x0000000a000b7305 */ /* 0x0000a4000021f000 */
[----:B0-----:R-:W-:Y:S02]  /*0830*/  IMAD.MOV.U32 R10, RZ, RZ, RZ ;  /* 0x000000ffff0a7224 */ /* 0x001fe400078e00ff */
[----:B--2---:R-:W-:-:S04]  /*0840*/  IMAD R13, R13, R11, RZ ;  /* 0x0000000b0d0d7224 */ /* 0x004fc800078e02ff */
[----:B------:R-:W-:-:S06]  /*0850*/  IMAD.HI.U32 R11, R11, R13, R10 ;  /* 0x0000000d0b0b7227 */ /* 0x000fcc00078e000a */
[----:B------:R-:W-:-:S04]  /*0860*/  IMAD.HI.U32 R11, R11, R12, RZ ;  /* 0x0000000c0b0b7227 */ /* 0x000fc800078e00ff */
[----:B------:R-:W-:-:S04]  /*0870*/  IMAD.MOV R6, RZ, RZ, -R11 ;  /* 0x000000ffff067224 */ /* 0x000fc800078e0a0b */
[----:B------:R-:W-:-:S05]  /*0880*/  IMAD R6, R17, R6, R12 ;  /* 0x0000000611067224 */ /* 0x000fca00078e020c */
[----:B------:R-:W-:-:S13]  /*0890*/  ISETP.GE.U32.AND P0, PT, R6, R17, PT ;  /* 0x000000110600720c */ /* 0x000fda0003f06070 */
[----:B------:R-:W-:-:S04]  /*08a0*/  @P0 IADD3 R6, PT, PT, -R17, R6, RZ ;  /* 0x0000000611060210 */ /* 0x000fc80007ffe1ff */
[----:B------:R-:W-:-:S13]  /*08b0*/  ISETP.GE.U32.AND P0, PT, R6, R17, PT ;  /* 0x000000110600720c */ /* 0x000fda0003f06070 */
[----:B------:R-:W-:Y:S01]  /*08c0*/  @P0 IMAD.IADD R6, R6, 0x1, -R17 ;  /* 0x0000000106060824 */ /* 0x000fe200078e0a11 */
[----:B-1----:R-:W-:-:S07]  /*08d0*/  @!P1 LOP3.LUT R6, RZ, R17, RZ, 0x33, !PT ;  /* 0x00000011ff069212 */ /* 0x002fce00078e33ff */
.L_x_7:
[----:B------:R-:W2:Y:S04]  /*08e0*/  LDG.E.64 R14, desc[UR36][R4.64] ;  /* 0x00000024040e7981 */ /* 0x000ea8000c1e1b00 */
[----:B------:R-:W3:Y:S04]  /*08f0*/  LDG.E.64 R10, desc[UR36][R4.64+0x10] ;  /* 0x00001024040a7981 */ /* 0x000ee8000c1e1b00 */
[----:B------:R-:W4:Y:S01]  /*0900*/  LDG.E.64 R12, desc[UR36][R4.64+0x8] ;  /* 0x00000824040c7981 */ /* 0x000f22000c1e1b00 */
[----:B------:R-:W-:Y:S02]  /*0910*/  ISETP.NE.AND P0, PT, R6, UR4, PT ;  /* 0x0000000406007c0c */ /* 0x000fe4000bf05270 */
[----:B--2---:R-:W-:Y:S01]  /*0920*/  SHF.R.U32.HI R8, RZ, 0x2, R15 ;  /* 0x00000002ff087819 */ /* 0x004fe2000001160f */
[----:B------:R-:W-:-:S03]  /*0930*/  VIADD R14, R14, 0x587c5 ;  /* 0x000587c50e0e7836 */ /* 0x000fc60000000000 */
[----:B------:R-:W-:Y:S01]  /*0940*/  LOP3.LUT R8, R8, R15, RZ, 0x3c, !PT ;  /* 0x0000000f08087212 */ /* 0x000fe200078e3cff */
[----:B---3--:R-:W-:Y:S01]  /*0950*/  IMAD.SHL.U32 R15, R11, 0x10, RZ ;  /* 0x000000100b0f7824 */ /* 0x008fe200078e00ff */
[----:B------:R-:W-:Y:S01]  /*0960*/  MOV R27, R10 ;  /* 0x0000000a001b7202 */ /* 0x000fe20000000f00 */
[----:B------:R-:W-:Y:S01]  /*0970*/  IMAD.MOV.U32 R18, RZ, RZ, R11 ;  /* 0x000000ffff127224 */ /* 0x000fe200078e000b */
[----:B------:R-:W-:Y:S01]  /*0980*/  SHF.L.U32 R17, R8, 0x1, RZ ;  /* 0x0000000108117819 */ /* 0x000fe200000006ff */
[----:B----4-:R-:W-:-:S03]  /*0990*/  IMAD.MOV.U32 R26, RZ, RZ, R13 ;  /* 0x000000ffff1a7224 */ /* 0x010fc600078e000d */
[----:B------:R-:W-:Y:S02]  /*09a0*/  LOP3.LUT R8, R8, R17, R15, 0x96, !PT ;  /* 0x0000001108087212 */ /* 0x000fe400078e960f */
[----:B------:R-:W-:Y:S02]  /*09b0*/  STG.E.64 desc[UR36][R4.64+0x8], R26 ;  /* 0x0000081a04007986 */ /* 0x000fe4000c101b24 */
[----:B------:R-:W-:Y:S02]  /*09c0*/  LOP3.LUT R19, R8, R11, RZ, 0x3c, !PT ;  /* 0x0000000b08137212 */ /* 0x000fe400078e3cff */
[----:B------:R-:W0:Y:S03]  /*09d0*/  LDC.64 R10, c[0x0][0x380] ;  /* 0x0000e000ff0a7b82 */ /* 0x000e260000000a00 */
[----:B------:R-:W-:Y:S01]  /*09e0*/  IMAD.IADD R8, R19, 0x1, R14 ;  /* 0x0000000113087824 */ /* 0x000fe200078e020e */
[----:B------:R1:W-:Y:S03]  /*09f0*/  STG.E.64 desc[UR36][R4.64+0x10], R18 ;  /* 0x0000101204007986 */ /* 0x0003e6000c101b24 */
[----:B------:R-:W-:-:S05]  /*0a00*/  IMAD.HI.U32 R15, R8, 0x10624dd3, RZ ;  /* 0x10624dd3080f7827 */ /* 0x000fca00078e00ff */
[----:B------:R-:W-:-:S05]  /*0a10*/  SHF.R.U32.HI R15, RZ, 0x6, R15 ;  /* 0x00000006ff0f7819 */ /* 0x000fca000001160f */
[----:B------:R-:W-:-:S05]  /*0a20*/  IMAD R15, R15, -0x3e8, R8 ;  /* 0xfffffc180f0f7824 */ /* 0x000fca00078e0208 */
[----:B------:R-:W-:Y:S02]  /*0a30*/  ISETP.GE.U32.AND P0, PT, R15, UR5, P0 ;  /* 0x000000050f007c0c */ /* 0x000fe40008706070 */
[----:B------:R-:W-:Y:S02]  /*0a40*/  MOV R15, R12 ;  /* 0x0000000c000f7202 */ /* 0x000fe40000000f00 */
[----:B------:R-:W2:Y:S03]  /*0a50*/  LDC.64 R12, c[0x0][0x388] ;  /* 0x0000e200ff0c7b82 */ /* 0x000ea60000000a00 */
[----:B------:R3:W-:Y:S06]  /*0a60*/  STG.E.64 desc[UR36][R4.64], R14 ;  /* 0x0000000e04007986 */ /* 0x0007ec000c101b24 */
[----:B------:R-:W4:Y:S01]  /*0a70*/  @!P0 LDG.E R8, desc[UR36][R2.64] ;  /* 0x0000002402088981 */ /* 0x000f22000c1e1900 */
[----:B-1----:R-:W1:Y:S01]  /*0a80*/  @!P0 LDC R18, c[0x0][0x3b0] ;  /* 0x0000ec00ff128b82 */ /* 0x002e620000000800 */
[----:B----4-:R-:W-:-:S02]  /*0a90*/  @!P0 IMAD R23, R0, R8, UR4 ;  /* 0x0000000400178e24 */ /* 0x010fc4000f8e0208 */
[-C--:B------:R-:W-:Y:S02]  /*0aa0*/  @!P0 IMAD R25, R9, R8.reuse, UR4 ;  /* 0x0000000409198e24 */ /* 0x080fe4000f8e0208 */
[----:B------:R-:W-:Y:S02]  /*0ab0*/  @!P0 IMAD R21, R7, R8, UR4 ;  /* 0x0000000407158e24 */ /* 0x000fe4000f8e0208 */
[----:B0-----:R-:W-:-:S04]  /*0ac0*/  @!P0 IMAD.WIDE R22, R23, 0x4, R10 ;  /* 0x0000000417168825 */ /* 0x001fc800078e020a */
[--C-:B------:R-:W-:Y:S02]  /*0ad0*/  @!P0 IMAD.WIDE R24, R25, 0x4, R10.reuse ;  /* 0x0000000419188825 */ /* 0x100fe400078e020a */
[----:B------:R-:W4:Y:S02]  /*0ae0*/  @!P0 LDG.E R22, desc[UR36][R22.64] ;  /* 0x0000002416168981 */ /* 0x000f24000c1e1900 */
[----:B------:R-:W-:Y:S02]  /*0af0*/  @!P0 IMAD.WIDE R20, R21, 0x4, R10 ;  /* 0x0000000415148825 */ /* 0x000fe400078e020a */
[----:B------:R-:W4:Y:S04]  /*0b00*/  @!P0 LDG.E R25, desc[UR36][R24.64] ;  /* 0x0000002418198981 */ /* 0x000f28000c1e1900 */
[----:B------:R-:W1:Y:S01]  /*0b10*/  @!P0 LDG.E R20, desc[UR36][R20.64] ;  /* 0x0000002414148981 */ /* 0x000e62000c1e1900 */
[----:B---3--:R-:W-:-:S04]  /*0b20*/  @!P0 IMAD R15, R16, R8, UR4 ;  /* 0x00000004100f8e24 */ /* 0x008fc8000f8e0208 */
[----:B--2---:R-:W-:-:S04]  /*0b30*/  @!P0 IMAD.WIDE R14, R15, 0x4, R12 ;  /* 0x000000040f0e8825 */ /* 0x004fc800078e020c */
[----:B----4-:R-:W-:-:S04]  /*0b40*/  @!P0 FADD R17, R22, -R25 ;  /* 0x8000001916118221 */ /* 0x010fc80000000000 */
[----:B-1----:R-:W-:-:S05]  /*0b50*/  @!P0 FFMA R17, R17, R18, R20 ;  /* 0x0000001211118223 */ /* 0x002fca0000000014 */
[----:B------:R0:W-:Y:S04]  /*0b60*/  @!P0 STG.E desc[UR36][R14.64], R17 ;  /* 0x000000110e008986 */ /* 0x0001e8000c101924 */
[----:B------:R-:W2:Y:S02]  /*0b70*/  @P0 LDG.E R19, desc[UR36][R2.64] ;  /* 0x0000002402130981 */ /* 0x000ea4000c1e1900 */
[----:B--2---:R-:W-:-:S04]  /*0b80*/  @P0 IMAD R19, R16, R19, UR4 ;  /* 0x0000000410130e24 */ /* 0x004fc8000f8e0213 */
[----:B------:R-:W-:-:S06]  /*0b90*/  @P0 IMAD.WIDE R10, R19, 0x4, R10 ;  /* 0x00000004130a0825 */ /* 0x000fcc00078e020a */
[----:B------:R-:W2:Y:S01]  /*0ba0*/  @P0 LDG.E R11, desc[UR36][R10.64] ;  /* 0x000000240a0b0981 */ /* 0x000ea2000c1e1900 */
[----:B------:R-:W-:-:S05]  /*0bb0*/  @P0 IMAD.WIDE R12, R19, 0x4, R12 ;  /* 0x00000004130c0825 */ /* 0x000fca00078e020c */
[----:B--2---:R0:W-:Y:S04]  /*0bc0*/  @P0 STG.E desc[UR36][R12.64], R11 ;  /* 0x0000000b0c000986 */ /* 0x0041e8000c101924 */
[----:B------:R-:W2:Y:S02]  /*0bd0*/  LDG.E R8, desc[UR36][R2.64] ;  /* 0x0000002402087981 */ /* 0x000ea4000c1e1900 */
[----:B--2---:R-:W-:Y:S01]  /*0be0*/  ISETP.LE.AND P0, PT, R8, UR4, PT ;  /* 0x0000000408007c0c */ /* 0x004fe2000bf03270 */
[----:B------:R-:W-:-:S12]  /*0bf0*/  UIADD3 UR4, UPT, UPT, UR4, 0x1, URZ ;  /* 0x0000000104047890 */ /* 0x000fd8000fffe0ff */
[----:B0-----:R-:W-:Y:S05]  /*0c00*/  @!P0 BRA `(.L_x_7) ;  /* 0xfffffffc00348947 */ /* 0x001fea000383ffff */
[----:B------:R-:W-:-:S07]  /*0c10*/  IMAD.MOV.U32 R17, RZ, RZ, R8 ;  /* 0x000000ffff117224 */ /* 0x000fce00078e0008 */
.L_x_6:
[----:B------:R-:W0:Y:S01]  /*0c20*/  S2R R0, SR_LANEID ;  /* 0x0000000000007919 */ /* 0x000e220000000000 */
[----:B------:R-:W1:Y:S01]  /*0c30*/  LDC.64 R6, c[0x0][0x3c0] ;  /* 0x0000f000ff067b82 */ /* 0x000e620000000a00 */
[----:B------:R-:W-:Y:S02]  /*0c40*/  VOTEU.ANY UR4, UPT, PT ;  /* 0x0000000000047886 */ /* 0x000fe400038e0100 */
[----:B------:R-:W-:Y:S02]  /*0c50*/  UPOPC UR6, UR4 ;  /* 0x00000004000672bf */ /* 0x000fe40008000000 */
[----:B------:R-:W-:Y:S02]  /*0c60*/  UFLO.U32 UR5, UR4 ;  /* 0x00000004000572bd */ /* 0x000fe400080e0000 */
[----:B------:R-:W-:Y:S01]  /*0c70*/  UIMAD.WIDE.U32 UR6, UR6, 0x1, URZ ;  /* 0x00000001060678a5 */ /* 0x000fe2000f8e00ff */
[----:B------:R-:W-:-:S03]  /*0c80*/  UMOV UR4, URZ ;  /* 0x000000ff00047c82 */ /* 0x000fc60008000000 */
[----:B------:R-:W-:Y:S02]  /*0c90*/  UIADD3 UR4, UPT, UPT, UR7, UR4, URZ ;  /* 0x0000000407047290 */ /* 0x000fe4000fffe0ff */
[----:B------:R-:W-:Y:S01]  /*0ca0*/  MOV R11, UR7 ;  /* 0x00000007000b7c02 */ /* 0x000fe20008000f00 */
[----:B------:R-:W-:-:S03]  /*0cb0*/  IMAD.U32 R10, RZ, RZ, UR6 ;  /* 0x00000006ff0a7e24 */ /* 0x000fc6000f8e00ff */
[----:B------:R-:W-:Y:S01]  /*0cc0*/  IMAD.U32 R11, RZ, RZ, UR4 ;  /* 0x00000004ff0b7e24 */ /* 0x000fe2000f8e00ff */
[----:B0-----:R-:W-:-:S13]  /*0cd0*/  ISETP.EQ.U32.AND P0, PT, R0, UR5, PT ;  /* 0x0000000500007c0c */ /* 0x001fda000bf02070 */
[----:B-1----:R0:W-:Y:S04]  /*0ce0*/  @P0 REDG.E.ADD.64.STRONG.GPU desc[UR36][R6.64], R10 ;  /* 0x0000000a0600098e */ /* 0x0021e8000c12e524 */
[----:B------:R-:W2:Y:S01]  /*0cf0*/  LDG.E R2, desc[UR36][R2.64] ;  /* 0x0000002402027981 */ /* 0x000ea2000c1e1900 */
[----:B------:R-:W-:Y:S01]  /*0d00*/  MOV R0, 0x0 ;  /* 0x0000000000007802 */ /* 0x000fe20000000f00 */
[----:B------:R-:W-:-:S03]  /*0d10*/  IMAD R17, R16, R17, RZ ;  /* 0x0000001110117224 */ /* 0x000fc600078e02ff */
[----:B------:R0:W1:Y:S02]  /*0d20*/  LDC.64 R8, c[0x4][R0] ;  /* 0x0100000000087b82 */ /* 0x0000640000000a00 */
[----:B------:R-:W-:Y:S01]  /*0d30*/  SHF.R.S32.HI R18, RZ, 0x1f, R17 ;  /* 0x0000001fff127819 */ /* 0x000fe20000011411 */
[----:B012---:R-:W-:-:S07]  /*0d40*/  IMAD.WIDE R4, R2, 0x4, RZ ;  /* 0x0000000402047825 */ /* 0x007fce00078e02ff */
[----:B------:R-:W-:-:S07]  /*0d50*/  LEPC R20, `(.L_x_8) ;  /* 0x000000001014794e */ /* 0x000fce0000000000 */
[----:B------:R-:W-:Y:S05]  /*0d60*/  CALL.ABS.NOINC R8 ;  /* 0x0000000008007343 */ /* 0x000fea0003c00000 */
.L_x_8:
[----:B------:R-:W-:-:S13]  /*0d70*/  ISETP.GE.AND P0, PT, R2, 0x1, PT ;  /* 0x000000010200780c */ /* 0x000fda0003f06270 */
[----:B------:R-:W-:Y:S05]  /*0d80*/  @!P0 BRA `(.L_x_9) ;  /* 0x0000000c00088947 */ /* 0x000fea0003800000 */
[----:B------:R-:W0:Y:S01]  /*0d90*/  LDCU.64 UR4, c[0x0][0x388] ;  /* 0x00007100ff0477ac */ /* 0x000e220008000a00 */
[----:B------:R-:W-:Y:S01]  /*0da0*/  BSSY.RECONVERGENT B1, `(.L_x_10) ;  /* 0x0000064000017945 */ /* 0x000fe20003800200 */
[C---:B------:R-:W-:Y:S01]  /*0db0*/  LOP3.LUT R19, R2.reuse, 0x3, RZ, 0xc0, !PT ;  /* 0x0000000302137812 */ /* 0x040fe200078ec0ff */
[----:B------:R-:W-:Y:S01]  /*0dc0*/  IMAD.MOV.U32 R3, RZ, RZ, RZ ;  /* 0x000000ffff037224 */ /* 0x000fe200078e00ff */
[----:B------:R-:W-:Y:S02]  /*0dd0*/  LOP3.LUT R0, R2, 0x7ffffffc, RZ, 0xc0, !PT ;  /* 0x7ffffffc02007812 */ /* 0x000fe400078ec0ff */
[----:B0-----:R-:W-:-:S04]  /*0de0*/  LEA R6, P0, R17, UR4, 0x2 ;  /* 0x0000000411067c11 */ /* 0x001fc8000f8010ff */
[----:B------:R-:W-:-:S09]  /*0df0*/  LEA.HI.X R7, R17, UR5, R18, 0x2, P0 ;  /* 0x0000000511077c11 */ /* 0x000fd200080f1412 */
.L_x_28:
[----:B01234-:R-:W-:Y:S01]  /*0e00*/  IMAD.WIDE.U32 R8, R3, 0x4, R4 ;  /* 0x0000000403087825 */ /* 0x01ffe200078e0004 */
[----:B------:R-:W-:-:S03]  /*0e10*/  ISETP.GE.U32.AND P0, PT, R2, 0x4, PT ;  /* 0x000000040200780c */ /* 0x000fc60003f06070 */
[----:B------:R-:W-:Y:S02]  /*0e20*/  HFMA2 R14, -RZ, RZ, 0, 0 ;  /* 0x00000000ff0e7431 */ /* 0x000fe400000001ff */
[----:B------:R-:W-:Y:S01]  /*0e30*/  IMAD.MOV.U32 R15, RZ, RZ, R2 ;  /* 0x000000ffff0f7224 */ /* 0x000fe200078e0002 */
[----:B------:R0:W-:Y:S01]  /*0e40*/  ST.E desc[UR36][R8.64], R2 ;  /* 0x0000000208007985 */ /* 0x0001e2000c101924 */
[----:B------:R-:W-:-:S06]  /*0e50*/  IMAD.WIDE.U32 R10, R3, 0x4, R6 ;  /* 0x00000004030a7825 */ /* 0x000fcc00078e0006 */
[----:B------:R-:W-:Y:S05]  /*0e60*/  @!P0 BRA `(.L_x_11) ;  /* 0x0000000000c08947 */ /* 0x000fea0003800000 */
[----:B------:R-:W-:Y:S01]  /*0e70*/  BSSY.RECONVERGENT B0, `(.L_x_12) ;  /* 0x000002e000007945 */ /* 0x000fe20003800200 */
[----:B------:R-:W-:Y:S01]  /*0e80*/  IMAD.MOV.U32 R17, RZ, RZ, RZ ;  /* 0x000000ffff117224 */ /* 0x000fe200078e00ff */
[----:B------:R-:W-:-:S07]  /*0e90*/  MOV R15, R2 ;  /* 0x00000002000f7202 */ /* 0x000fce0000000f00 */
.L_x_21:
[----:B------:R-:W-:Y:S01]  /*0ea0*/  ISETP.NE.AND P3, PT, R3, R17, PT ;  /* 0x000000110300720c */ /* 0x000fe20003f65270 */
[C---:B------:R-:W-:Y:S01]  /*0eb0*/  VIADD R12, R17.reuse, 0x1 ;  /* 0x00000001110c7836 */ /* 0x040fe20000000000 */
[C---:B------:R-:W-:Y:S01]  /*0ec0*/  IADD3 R18, PT, PT, R17.reuse, 0x3, RZ ;  /* 0x0000000311127810 */ /* 0x040fe20007ffe0ff */
[----:B------:R-:W-:Y:S01]  /*0ed0*/  VIADD R14, R17, 0x2 ;  /* 0x00000002110e7836 */ /* 0x000fe20000000000 */
[----:B------:R-:W-:Y:S02]  /*0ee0*/  BSSY.RECONVERGENT B2, `(.L_x_13) ;  /* 0x000000b000027945 */ /* 0x000fe40003800200 */
[----:B------:R-:W-:Y:S01]  /*0ef0*/  ISETP.NE.AND P0, PT, R3, R12, PT ;  /* 0x0000000c0300720c */ /* 0x000fe20003f05270 */
[----:B------:R-:W-:Y:S01]  /*0f00*/  IMAD.WIDE.U32 R12, R17, 0x4, R6 ;  /* 0x00000004110c7825 */ /* 0x000fe200078e0006 */
[C---:B------:R-:W-:Y:S02]  /*0f10*/  ISETP.NE.AND P1, PT, R3.reuse, R14, PT ;  /* 0x0000000e0300720c */ /* 0x040fe40003f25270 */
[----:B------:R-:W-:-:S03]  /*0f20*/  ISETP.NE.AND P2, PT, R3, R18, PT ;  /* 0x000000120300720c */ /* 0x000fc60003f45270 */
[----:B-1234-:R-:W-:Y:S10]  /*0f30*/  @!P3 BRA `(.L_x_14) ;  /* 0x000000000014b947 */ /* 0x01eff40003800000 */
[----:B------:R-:W2:Y:S04]  /*0f40*/  LDG.E R14, desc[UR36][R12.64] ;  /* 0x000000240c0e7981 */ /* 0x000ea8000c1e1900 */
[----:B------:R-:W2:Y:S02]  /*0f50*/  LDG.E R21, desc[UR36][R10.64] ;  /* 0x000000240a157981 */ /* 0x000ea4000c1e1900 */
[----:B--2---:R-:W-:-:S13]  /*0f60*/  FSETP.GT.AND P3, PT, R14, R21, PT ;  /* 0x000000150e00720b */ /* 0x004fda0003f64000 */
[----:B------:R-:W-:-:S05]  /*0f70*/  @P3 VIADD R15, R15, 0xffffffff ;  /* 0xffffffff0f0f3836 */ /* 0x000fca0000000000 */
[----:B------:R1:W-:Y:S02]  /*0f80*/  @P3 ST.E desc[UR36][R8.64], R15 ;  /* 0x0000000f08003985 */ /* 0x0003e4000c101924 */
.L_x_14:
[----:B------:R-:W-:Y:S05]  /*0f90*/  BSYNC.RECONVERGENT B2 ;  /* 0x0000000000027941 */ /* 0x000fea0003800200 */
.L_x_13:
[----:B------:R-:W-:Y:S04]  /*0fa0*/  BSSY.RECONVERGENT B2, `(.L_x_15) ;  /* 0x0000007000027945 */ /* 0x000fe80003800200 */
[----:B------:R-:W-:Y:S05]  /*0fb0*/  @!P0 BRA `(.L_x_16) ;  /* 0x0000000000148947 */ /* 0x000fea0003800000 */
[----:B------:R-:W2:Y:S04]  /*0fc0*/  LDG.E R14, desc[UR36][R12.64+0x4] ;  /* 0x000004240c0e7981 */ /* 0x000ea8000c1e1900 */
[----:B------:R-:W2:Y:S02]  /*0fd0*/  LDG.E R21, desc[UR36][R10.64] ;  /* 0x000000240a157981 */ /* 0x000ea4000c1e1900 */
[----:B--2---:R-:W-:-:S13]  /*0fe0*/  FSETP.GT.AND P0, PT, R14, R21, PT ;  /* 0x000000150e00720b */ /* 0x004fda0003f04000 */
[----:B-1----:R-:W-:-:S05]  /*0ff0*/  @P0 VIADD R15, R15, 0xffffffff ;  /* 0xffffffff0f0f0836 */ /* 0x002fca0000000000 */
[----:B------:R2:W-:Y:S02]  /*1000*/  @P0 ST.E desc[UR36][R8.64], R15 ;  /* 0x0000000f08000985 */ /* 0x0005e4000c101924 */
.L_x_16:
[----:B------:R-:W-:Y:S05]  /*1010*/  BSYNC.RECONVERGENT B2 ;  /* 0x0000000000027941 */ /* 0x000fea0003800200 */
.L_x_15:
[----:B------:R-:W-:Y:S04]  /*1020*/  BSSY.RECONVERGENT B2, `(.L_x_17) ;  /* 0x0000007000027945 */ /* 0x000fe80003800200 */
[----:B------:R-:W-:Y:S05]  /*1030*/  @!P1 BRA `(.L_x_18) ;  /* 0x0000000000149947 */ /* 0x000fea0003800000 */
[----:B------:R-:W3:Y:S04]  /*1040*/  LDG.E R14, desc[UR36][R12.64+0x8] ;  /* 0x000008240c0e7981 */ /* 0x000ee8000c1e1900 */
[----:B------:R-:W3:Y:S02]  /*1050*/  LDG.E R21, desc[UR36][R10.64] ;  /* 0x000000240a157981 */ /* 0x000ee4000c1e1900 */
[----:B---3--:R-:W-:-:S13]  /*1060*/  FSETP.GT.AND P0, PT, R14, R21, PT ;  /* 0x000000150e00720b */ /* 0x008fda0003f04000 */
[----:B-12---:R-:W-:-:S05]  /*1070*/  @P0 IADD3 R15, PT, PT, R15, -0x1, RZ ;  /* 0xffffffff0f0f0810 */ /* 0x006fca0007ffe0ff */
[----:B------:R3:W-:Y:S02]  /*1080*/  @P0 ST.E desc[UR36][R8.64], R15 ;  /* 0x0000000f08000985 */ /* 0x0007e4000c101924 */
.L_x_18:
[----:B------:R-:W-:Y:S05]  /*1090*/  BSYNC.RECONVERGENT B2 ;  /* 0x0000000000027941 */ /* 0x000fea0003800200 */
.L_x_17:
[----:B------:R-:W-:Y:S04]  /*10a0*/  BSSY.RECONVERGENT B2, `(.L_x_19) ;  /* 0x0000007000027945 */ /* 0x000fe80003800200 */
[----:B------:R-:W-:Y:S05]  /*10b0*/  @!P2 BRA `(.L_x_20) ;  /* 0x000000000014a947 */ /* 0x000fea0003800000 */
[----:B------:R-:W4:Y:S04]  /*10c0*/  LDG.E R12, desc[UR36][R12.64+0xc] ;  /* 0x00000c240c0c7981 */ /* 0x000f28000c1e1900 */
[----:B------:R-:W4:Y:S02]  /*10d0*/  LDG.E R21, desc[UR36][R10.64] ;  /* 0x000000240a157981 */ /* 0x000f24000c1e1900 */
[----:B----4-:R-:W-:-:S13]  /*10e0*/  FSETP.GT.AND P0, PT, R12, R21, PT ;  /* 0x000000150c00720b */ /* 0x010fda0003f04000 */
[----:B-123--:R-:W-:-:S05]  /*10f0*/  @P0 VIADD R15, R15, 0xffffffff ;  /* 0xffffffff0f0f0836 */ /* 0x00efca0000000000 */
[----:B------:R4:W-:Y:S02]  /*1100*/  @P0 ST.E desc[UR36][R8.64], R15 ;  /* 0x0000000f08000985 */ /* 0x0009e4000c101924 */
.L_x_20:
[----:B------:R-:W-:Y:S05]  /*1110*/  BSYNC.RECONVERGENT B2 ;  /* 0x0000000000027941 */ /* 0x000fea0003800200 */
.L_x_19:
[----:B------:R-:W-:-:S05]  /*1120*/  VIADD R17, R17, 0x4 ;  /* 0x0000000411117836 */ /* 0x000fca0000000000 */
[----:B------:R-:W-:-:S13]  /*1130*/  ISETP.NE.AND P0, PT, R17, R0, PT ;  /* 0x000000001100720c */ /* 0x000fda0003f05270 */
[----:B------:R-:W-:Y:S05]  /*1140*/  @P0 BRA `(.L_x_21) ;  /* 0xfffffffc00540947 */ /* 0x000fea000383ffff */
[----:B------:R-:W-:Y:S05]  /*1150*/  BSYNC.RECONVERGENT B0 ;  /* 0x0000000000007941 */ /* 0x000fea0003800200 */
.L_x_12:
[----:B------:R-:W-:-:S07]  /*1160*/  MOV R14, R0 ;  /* 0x00000000000e7202 */ /* 0x000fce0000000f00 */
.L_x_11:
[----:B------:R-:W-:-:S13]  /*1170*/  ISETP.NE.AND P0, PT, R19, RZ, PT ;  /* 0x000000ff1300720c */ /* 0x000fda0003f05270 */
[----:B------:R-:W-:Y:S05]  /*1180*/  @!P0 BRA `(.L_x_22) ;  /* 0x0000000000888947 */ /* 0x000fea0003800000 */
[----:B------:R-:W-:Y:S01]  /*1190*/  ISETP.NE.AND P0, PT, R3, R14, PT ;  /* 0x0000000e0300720c */ /* 0x000fe20003f05270 */
[----:B------:R-:W-:Y:S01]  /*11a0*/  BSSY.RECONVERGENT B0, `(.L_x_23) ;  /* 0x000000a000007945 */ /* 0x000fe20003800200 */
[----:B------:R-:W-:Y:S01]  /*11b0*/  ISETP.NE.AND P1, PT, R19, 0x1, PT ;  /* 0x000000011300780c */ /* 0x000fe20003f25270 */
[----:B------:R-:W-:Y:S02]  /*11c0*/  IMAD.MOV.U32 R17, RZ, RZ, R15 ;  /* 0x000000ffff117224 */ /* 0x000fe400078e000f */
[----:B------:R-:W-:-:S08]  /*11d0*/  IMAD.WIDE.U32 R12, R14, 0x4, R6 ;  /* 0x000000040e0c7825 */ /* 0x000fd000078e0006 */
[----:B------:R-:W-:Y:S05]  /*11e0*/  @!P0 BRA `(.L_x_24) ;  /* 0x0000000000148947 */ /* 0x000fea0003800000 */
[----:B-1234-:R-:W2:Y:S04]  /*11f0*/  LDG.E R15, desc[UR36][R12.64] ;  /* 0x000000240c0f7981 */ /* 0x01eea8000c1e1900 */
[----:B------:R-:W2:Y:S02]  /*1200*/  LDG.E R18, desc[UR36][R10.64] ;  /* 0x000000240a127981 */ /* 0x000ea4000c1e1900 */
[----:B--2---:R-:W-:-:S13]  /*1210*/  FSETP.GT.AND P0, PT, R15, R18, PT ;  /* 0x000000120f00720b */ /* 0x004fda0003f04000 */
[----:B------:R-:W-:-:S05]  /*1220*/  @P0 VIADD R17, R17, 0xffffffff ;  /* 0xffffffff11110836 */ /* 0x000fca0000000000 */
[----:B------:R1:W-:Y:S02]  /*1230*/  @P0 ST.E desc[UR36][R8.64], R17 ;  /* 0x0000001108000985 */ /* 0x0003e4000c101924 */
.L_x_24:
[----:B------:R-:W-:Y:S05]  /*1240*/  BSYNC.RECONVERGENT B0 ;  /* 0x0000000000007941 */ /* 0x000fea0003800200 */
.L_x_23:
[----:B------:R-:W-:Y:S04]  /*1250*/  BSSY.RECONVERGENT B0, `(.L_x_22) ;  /* 0x0000015000007945 */ /* 0x000fe80003800200 */
[----:B------:R-:W-:Y:S05]  /*1260*/  @!P1 BRA `(.L_x_25) ;  /* 0x00000000004c9947 */ /* 0x000fea0003800000 */
[C---:B------:R-:W-:Y:S01]  /*1270*/  IADD3 R18, PT, PT, R14.reuse, 0x2, RZ ;  /* 0x000000020e127810 */ /* 0x040fe20007ffe0ff */
[----:B------:R-:W-:Y:S01]  /*1280*/  VIADD R14, R14, 0x1 ;  /* 0x000000010e0e7836 */ /* 0x000fe20000000000 */
[----:B------:R-:W-:Y:S02]  /*1290*/  BSSY.RECONVERGENT B2, `(.L_x_26) ;  /* 0x000000a000027945 */ /* 0x000fe40003800200 */
[C---:B------:R-:W-:Y:S02]  /*12a0*/  ISETP.NE.AND P0, PT, R3.reuse, R18, PT ;  /* 0x000000120300720c */ /* 0x040fe40003f05270 */
[----:B------:R-:W-:Y:S02]  /*12b0*/  ISETP.NE.AND P1, PT, R3, R14, PT ;  /* 0x0000000e0300720c */ /* 0x000fe40003f25270 */
[----:B------:R-:W-:-:S11]  /*12c0*/  ISETP.EQ.OR P0, PT, R19, 0x2, !P0 ;  /* 0x000000021300780c */ /* 0x000fd60004702670 */
[----:B------:R-:W-:Y:S05]  /*12d0*/  @!P1 BRA `(.L_x_27) ;  /* 0x0000000000149947 */ /* 0x000fea0003800000 */
[----:B------:R-:W5:Y:S04]  /*12e0*/  LDG.E R14, desc[UR36][R12.64+0x4] ;  /* 0x000004240c0e7981 */ /* 0x000f68000c1e1900 */
[----:B-1234-:R-:W5:Y:S02]  /*12f0*/  LDG.E R15, desc[UR36][R10.64] ;  /* 0x000000240a0f7981 */ /* 0x01ef64000c1e1900 */
[----:B-----5:R-:W-:-:S13]  /*1300*/  FSETP.GT.AND P1, PT, R14, R15, PT ;  /* 0x0000000f0e00720b */ /* 0x020fda0003f24000 */
[----:B------:R-:W-:-:S05]  /*1310*/  @P1 VIADD R17, R17, 0xffffffff ;  /* 0xffffffff11111836 */ /* 0x000fca0000000000 */
[----:B------:R1:W-:Y:S02]  /*1320*/  @P1 ST.E desc[UR36][R8.64], R17 ;  /* 0x0000001108001985 */ /* 0x0003e4000c101924 */
.L_x_27:
[----:B------:R-:W-:Y:S05]  /*1330*/  BSYNC.RECONVERGENT B2 ;  /* 0x0000000000027941 */ /* 0x000fea0003800200 */
.L_x_26:
[----:B------:R-:W-:Y:S05]  /*1340*/  @P0 BRA `(.L_x_25) ;  /* 0x0000000000140947 */ /* 0x000fea0003800000 */
[----:B------:R-:W5:Y:S04]  /*1350*/  LDG.E R12, desc[UR36][R12.64+0x8] ;  /* 0x000008240c0c7981 */ /* 0x000f68000c1e1900 */
[----:B------:R-:W5:Y:S02]  /*1360*/  LDG.E R11, desc[UR36][R10.64] ;  /* 0x000000240a0b7981 */ /* 0x000f64000c1e1900 */
[----:B-----5:R-:W-:-:S13]  /*1370*/  FSETP.GT.AND P0, PT, R12, R11, PT ;  /* 0x0000000b0c00720b */ /* 0x020fda0003f04000 */
[----:B-1234-:R-:W-:-:S05]  /*1380*/  @P0 IADD3 R15, PT, PT, R17, -0x1, RZ ;  /* 0xffffffff110f0810 */ /* 0x01efca0007ffe0ff */
[----:B------:R1:W-:Y:S02]  /*1390*/  @P0 ST.E desc[UR36][R8.64], R15 ;  /* 0x0000000f08000985 */ /* 0x0003e4000c101924 */
.L_x_25:
[----:B------:R-:W-:Y:S05]  /*13a0*/  BSYNC.RECONVERGENT B0 ;  /* 0x0000000000007941 */ /* 0x000fea0003800200 */
.L_x_22:
[----:B------:R-:W-:-:S05]  /*13b0*/  VIADD R3, R3, 0x1 ;  /* 0x0000000103037836 */ /* 0x000fca0000000000 */
[----:B------:R-:W-:-:S13]  /*13c0*/  ISETP.NE.AND P0, PT, R3, R2, PT ;  /* 0x000000020300720c */ /* 0x000fda0003f05270 */
[----:B------:R-:W-:Y:S05]  /*13d0*/  @P0 BRA `(.L_x_28) ;  /* 0xfffffff800880947 */ /* 0x000fea000383ffff */
[----:B------:R-:W-:Y:S05]  /*13e0*/  BSYNC.RECONVERGENT B1 ;  /* 0x0000000000017941 */ /* 0x000fea0003800200 */
.L_x_10:
[----:B------:R-:W-:Y:S01]  /*13f0*/  BSSY.RECONVERGENT B1, `(.L_x_9) ;  /* 0x000005b000017945 */ /* 0x000fe20003800200 */
[----:B------:R-:W-:-:S07]  /*1400*/  IMAD.MOV.U32 R3, RZ, RZ, RZ ;  /* 0x000000ffff037224 */ /* 0x000fce00078e00ff */
.L_x_46:
[----:B------:R-:W-:Y:S01]  /*1410*/  ISETP.GE.U32.AND P0, PT, R2, 0x4, PT ;  /* 0x000000040200780c */ /* 0x000fe20003f06070 */
[----:B------:R-:W-:Y:S02]  /*1420*/  HFMA2 R10, -RZ, RZ, 0, 0 ;  /* 0x00000000ff0a7431 */ /* 0x000fe400000001ff */
[----:B------:R-:W-:-:S10]  /*1430*/  IMAD.WIDE.U32 R6, R3, 0x4, R4 ;  /* 0x0000000403067825 */ /* 0x000fd400078e0004 */
[----:B0123--:R-:W-:Y:S05]  /*1440*/  @!P0 BRA `(.L_x_29) ;  /* 0x0000000000bc8947 */ /* 0x00ffea0003800000 */
[----:B------:R-:W-:Y:S01]  /*1450*/  BSSY.RECONVERGENT B0, `(.L_x_30) ;  /* 0x000002d000007945 */ /* 0x000fe20003800200 */
[----:B------:R-:W-:-:S07]  /*1460*/  IMAD.MOV.U32 R11, RZ, RZ, RZ ;  /* 0x000000ffff0b7224 */ /* 0x000fce00078e00ff */
.L_x_39:
[----:B------:R-:W-:Y:S01]  /*1470*/  ISETP.NE.AND P3, PT, R3, R11, PT ;  /* 0x0000000b0300720c */ /* 0x000fe20003f65270 */
[C---:B01234-:R-:W-:Y:S01]  /*1480*/  VIADD R8, R11.reuse, 0x1 ;  /* 0x000000010b087836 */ /* 0x05ffe20000000000 */
[C---:B------:R-:W-:Y:S01]  /*1490*/  IADD3 R10, PT, PT, R11.reuse, 0x2, RZ ;  /* 0x000000020b0a7810 */ /* 0x040fe20007ffe0ff */
[----:B------:R-:W-:Y:S01]  /*14a0*/  VIADD R12, R11, 0x3 ;  /* 0x000000030b0c7836 */ /* 0x000fe20000000000 */
[----:B------:R-:W-:Y:S02]  /*14b0*/  BSSY.RECONVERGENT B2, `(.L_x_31) ;  /* 0x000000b000027945 */ /* 0x000fe40003800200 */
[----:B------:R-:W-:Y:S01]  /*14c0*/  ISETP.NE.AND P0, PT, R3, R8, PT ;  /* 0x000000080300720c */ /* 0x000fe20003f05270 */
[----:B------:R-:W-:Y:S01]  /*14d0*/  IMAD.WIDE.U32 R8, R11, 0x4, R4 ;  /* 0x000000040b087825 */ /* 0x000fe200078e0004 */
[C---:B------:R-:W-:Y:S02]  /*14e0*/  ISETP.NE.AND P1, PT, R3.reuse, R10, PT ;  /* 0x0000000a0300720c */ /* 0x040fe40003f25270 */
[----:B------:R-:W-:-:S03]  /*14f0*/  ISETP.NE.AND P2, PT, R3, R12, PT ;  /* 0x0000000c0300720c */ /* 0x000fc60003f45270 */
[----:B------:R-:W-:Y:S10]  /*1500*/  @!P3 BRA `(.L_x_32) ;  /* 0x000000000014b947 */ /* 0x000ff40003800000 */
[----:B------:R-:W2:Y:S04]  /*1510*/  LD.E R13, desc[UR36][R8.64] ;  /* 0x00000024080d7980 */ /* 0x000ea8000c101900 */
[----:B------:R-:W2:Y:S02]  /*1520*/  LD.E R10, desc[UR36][R6.64] ;  /* 0x00000024060a7980 */ /* 0x000ea4000c101900 */
[----:B--2---:R-:W-:-:S13]  /*1530*/  ISETP.NE.AND P3, PT, R13, R10, PT ;  /* 0x0000000a0d00720c */ /* 0x004fda0003f65270 */
[----:B------:R-:W-:-:S05]  /*1540*/  @!P3 IADD3 R13, PT, PT, R13, -0x1, RZ ;  /* 0xffffffff0d0db810 */ /* 0x000fca0007ffe0ff */
[----:B------:R0:W-:Y:S02]  /*1550*/  @!P3 ST.E desc[UR36][R8.64], R13 ;  /* 0x0000000d0800b985 */ /* 0x0001e4000c101924 */
.L_x_32:
[----:B------:R-:W-:Y:S05]  /*1560*/  BSYNC.RECONVERGENT B2 ;  /* 0x0000000000027941 */ /* 0x000fea0003800200 */
.L_x_31:
[----:B------:R-:W-:Y:S04]  /*1570*/  BSSY.RECONVERGENT B2, `(.L_x_33) ;  /* 0x0000007000027945 */ /* 0x000fe80003800200 */
[----:B------:R-:W-:Y:S05]  /*1580*/  @!P0 BRA `(.L_x_34) ;  /* 0x0000000000148947 */ /* 0x000fea0003800000 */
[----:B0-----:R-:W2:Y:S04]  /*1590*/  LD.E R13, desc[UR36][R8.64+0x4] ;  /* 0x00000424080d7980 */ /* 0x001ea8000c101900 */
[----:B------:R-:W2:Y:S02]  /*15a0*/  LD.E R10, desc[UR36][R6.64] ;  /* 0x00000024060a7980 */ /* 0x000ea4000c101900 */
[----:B--2---:R-:W-:-:S13]  /*15b0*/  ISETP.NE.AND P0, PT, R13, R10, PT ;  /* 0x0000000a0d00720c */ /* 0x004fda0003f05270 */
[----:B------:R-:W-:-:S05]  /*15c0*/  @!P0 VIADD R13, R13, 0xffffffff ;  /* 0xffffffff0d0d8836 */ /* 0x000fca0000000000 */
[----:B------:R1:W-:Y:S02]  /*15d0*/  @!P0 ST.E desc[UR36][R8.64+0x4], R13 ;  /* 0x0000040d08008985 */ /* 0x0003e4000c101924 */
.L_x_34:
[----:B------:R-:W-:Y:S05]  /*15e0*/  BSYNC.RECONVERGENT B2 ;  /* 0x0000000000027941 */ /* 0x000fea0003800200 */
.L_x_33:
[----:B------:R-:W-:Y:S04]  /*15f0*/  BSSY.RECONVERGENT B2, `(.L_x_35) ;  /* 0x0000007000027945 */ /* 0x000fe80003800200 */
[----:B------:R-:W-:Y:S05]  /*1600*/  @!P1 BRA `(.L_x_36) ;  /* 0x0000000000149947 */ /* 0x000fea0003800000 */
[----:B01----:R-:W2:Y:S04]  /*1610*/  LD.E R13, desc[UR36][R8.64+0x8] ;  /* 0x00000824080d7980 */ /* 0x003ea8000c101900 */
[----:B------:R-:W2:Y:S02]  /*1620*/  LD.E R10, desc[UR36][R6.64] ;  /* 0x00000024060a7980 */ /* 0x000ea4000c101900 */
[----:B--2---:R-:W-:-:S13]  /*1630*/  ISETP.NE.AND P0, PT, R13, R10, PT ;  /* 0x0000000a0d00720c */ /* 0x004fda0003f05270 */
[----:B------:R-:W-:-:S05]  /*1640*/  @!P0 IADD3 R13, PT, PT, R13, -0x1, RZ ;  /* 0xffffffff0d0d8810 */ /* 0x000fca0007ffe0ff */
[----:B------:R2:W-:Y:S02]  /*1650*/  @!P0 ST.E desc[UR36][R8.64+0x8], R13 ;  /* 0x0000080d08008985 */ /* 0x0005e4000c101924 */
.L_x_36:
[----:B------:R-:W-:Y:S05]  /*1660*/  BSYNC.RECONVERGENT B2 ;  /* 0x0000000000027941 */ /* 0x000fea0003800200 */
.L_x_35:
[----:B------:R-:W-:Y:S04]  /*1670*/  BSSY.RECONVERGENT B2, `(.L_x_37) ;  /* 0x0000007000027945 */ /* 0x000fe80003800200 */
[----:B------:R-:W-:Y:S05]  /*1680*/  @!P2 BRA `(.L_x_38) ;  /* 0x000000000014a947 */ /* 0x000fea0003800000 */
[----:B012---:R-:W2:Y:S04]  /*1690*/  LD.E R13, desc[UR36][R8.64+0xc] ;  /* 0x00000c24080d7980 */ /* 0x007ea8000c101900 */
[----:B------:R-:W2:Y:S02]  /*16a0*/  LD.E R10, desc[UR36][R6.64] ;  /* 0x00000024060a7980 */ /* 0x000ea4000c101900 */
[----:B--2---:R-:W-:-:S13]  /*16b0*/  ISETP.NE.AND P0, PT, R13, R10, PT ;  /* 0x0000000a0d00720c */ /* 0x004fda0003f05270 */
[----:B------:R-:W-:-:S05]  /*16c0*/  @!P0 VIADD R13, R13, 0xffffffff ;  /* 0xffffffff0d0d8836 */ /* 0x000fca0000000000 */
[----:B------:R3:W-:Y:S02]  /*16d0*/  @!P0 ST.E desc[UR36][R8.64+0xc], R13 ;  /* 0x00000c0d08008985 */ /* 0x0007e4000c101924 */
.L_x_38:
[----:B------:R-:W-:Y:S05]  /*16e0*/  BSYNC.RECONVERGENT B2 ;  /* 0x0000000000027941 */ /* 0x000fea0003800200 */
.L_x_37:
[----:B------:R-:W-:-:S04]  /*16f0*/  IADD3 R11, PT, PT, R11, 0x4, RZ ;  /* 0x000000040b0b7810 */ /* 0x000fc80007ffe0ff */
[----:B------:R-:W-:-:S13]  /*1700*/  ISETP.NE.AND P0, PT, R11, R0, PT ;  /* 0x000000000b00720c */ /* 0x000fda0003f05270 */
[----:B------:R-:W-:Y:S05]  /*1710*/  @P0 BRA `(.L_x_39) ;  /* 0xfffffffc00540947 */ /* 0x000fea000383ffff */
[----:B------:R-:W-:Y:S05]  /*1720*/  BSYNC.RECONVERGENT B0 ;  /* 0x0000000000007941 */ /* 0x000fea0003800200 */
.L_x_30:
[----:B------:R-:W-:-:S07]  /*1730*/  IMAD.MOV.U32 R10, RZ, RZ, R0 ;  /* 0x000000ffff0a7224 */ /* 0x000fce00078e0000 */
.L_x_29:
[----:B------:R-:W-:-:S13]  /*1740*/  ISETP.NE.AND P0, PT, R19, RZ, PT ;  /* 0x000000ff1300720c */ /* 0x000fda0003f05270 */
[----:B------:R-:W-:Y:S05]  /*1750*/  @!P0 BRA `(.L_x_40) ;  /* 0x0000000000848947 */ /* 0x000fea0003800000 */
[----:B------:R-:W-:Y:S01]  /*1760*/  ISETP.NE.AND P0, PT, R3, R10, PT ;  /* 0x0000000a0300720c */ /* 0x000fe20003f05270 */
[----:B------:R-:W-:Y:S01]  /*1770*/  BSSY.RECONVERGENT B0, `(.L_x_41) ;  /* 0x0000009000007945 */ /* 0x000fe20003800200 */
[----:B------:R-:W-:Y:S01]  /*1780*/  ISETP.NE.AND P1, PT, R19, 0x1, PT ;  /* 0x000000011300780c */ /* 0x000fe20003f25270 */
[----:B01234-:R-:W-:-:S10]  /*1790*/  IMAD.WIDE.U32 R8, R10, 0x4, R4 ;  /* 0x000000040a087825 */ /* 0x01ffd400078e0004 */
[----:B------:R-:W-:Y:S05]  /*17a0*/  @!P0 BRA `(.L_x_42) ;  /* 0x0000000000148947 */ /* 0x000fea0003800000 */
[----:B------:R-:W2:Y:S04]  /*17b0*/  LD.E R12, desc[UR36][R8.64] ;  /* 0x00000024080c7980 */ /* 0x000ea8000c101900 */
[----:B------:R-:W2:Y:S02]  /*17c0*/  LD.E R11, desc[UR36][R6.64] ;  /* 0x00000024060b7980 */ /* 0x000ea4000c101900 */
[----:B--2---:R-:W-:-:S13]  /*17d0*/  ISETP.NE.AND P0, PT, R12, R11, PT ;  /* 0x0000000b0c00720c */ /* 0x004fda0003f05270 */
[----:B------:R-:W-:-:S05]  /*17e0*/  @!P0 IADD3 R11, PT, PT, R12, -0x1, RZ ;  /* 0xffffffff0c0b8810 */ /* 0x000fca0007ffe0ff */
[----:B------:R0:W-:Y:S02]  /*17f0*/  @!P0 ST.E desc[UR36][R8.64], R11 ;  /* 0x0000000b08008985 */ /* 0x0001e4000c101924 */
.L_x_42:
[----:B------:R-:W-:Y:S05]  /*1800*/  BSYNC.RECONVERGENT B0 ;  /* 0x0000000000007941 */ /* 0x000fea0003800200 */
.L_x_41:
[----:B------:R-:W-:Y:S04]  /*1810*/  BSSY.RECONVERGENT B0, `(.L_x_40) ;  /* 0x0000015000007945 */ /* 0x000fe80003800200 */
[----:B------:R-:W-:Y:S05]  /*1820*/  @!P1 BRA `(.L_x_43) ;  /* 0x00000000004c9947 */ /* 0x000fea0003800000 */
[C---:B------:R-:W-:Y:S01]  /*1830*/  VIADD R12, R10.reuse, 0x2 ;  /* 0x000000020a0c7836 */ /* 0x040fe20000000000 */
[----:B------:R-:W-:Y:S01]  /*1840*/  IADD3 R10, PT, PT, R10, 0x1, RZ ;  /* 0x000000010a0a7810 */ /* 0x000fe20007ffe0ff */
[----:B------:R-:W-:Y:S03]  /*1850*/  BSSY.RECONVERGENT B2, `(.L_x_44) ;  /* 0x000000a000027945 */ /* 0x000fe60003800200 */
[C---:B------:R-:W-:Y:S02]  /*1860*/  ISETP.NE.AND P1, PT, R3.reuse, R10, PT ;  /* 0x0000000a0300720c */ /* 0x040fe40003f25270 */
[----:B------:R-:W-:-:S04]  /*1870*/  ISETP.NE.AND P0, PT, R3, R12, PT ;  /* 0x0000000c0300720c */ /* 0x000fc80003f05270 */
[----:B------:R-:W-:-:S07]  /*1880*/  ISETP.EQ.OR P0, PT, R19, 0x2, !P0 ;  /* 0x000000021300780c */ /* 0x000fce0004702670 */
[----:B------:R-:W-:Y:S06]  /*1890*/  @!P1 BRA `(.L_x_45) ;  /* 0x0000000000149947 */ /* 0x000fec0003800000 */
[----:B0-----:R-:W2:Y:S04]  /*18a0*/  LD.E R11, desc[UR36][R8.64+0x4] ;  /* 0x00000424080b7980 */ /* 0x001ea8000c101900 */
[----:B------:R-:W2:Y:S02]  /*18b0*/  LD.E R10, desc[UR36][R6.64] ;  /* 0x00000024060a7980 */ /* 0x000ea4000c101900 */
[----:B--2---:R-:W-:-:S13]  /*18c0*/  ISETP.NE.AND P1, PT, R11, R10, PT ;  /* 0x0000000a0b00720c */ /* 0x004fda0003f25270 */
[----:B------:R-:W-:-:S05]  /*18d0*/  @!P1 VIADD R11, R11, 0xffffffff ;  /* 0xffffffff0b0b9836 */ /* 0x000fca0000000000 */
[----:B------:R1:W-:Y:S02]  /*18e0*/  @!P1 ST.E desc[UR36][R8.64+0x4], R11 ;  /* 0x0000040b08009985 */ /* 0x0003e4000c101924 */
.L_x_45:
[----:B------:R-:W-:Y:S05]  /*18f0*/  BSYNC.RECONVERGENT B2 ;  /* 0x0000000000027941 */ /* 0x000fea0003800200 */
.L_x_44:
[----:B------:R-:W-:Y:S05]  /*1900*/  @P0 BRA `(.L_x_43) ;  /* 0x0000000000140947 */ /* 0x000fea0003800000 */
[----:B------:R-:W2:Y:S04]  /*1910*/  LD.E R6, desc[UR36][R6.64] ;  /* 0x0000002406067980 */ /* 0x000ea8000c101900 */
[----:B01----:R-:W2:Y:S02]  /*1920*/  LD.E R11, desc[UR36][R8.64+0x8] ;  /* 0x00000824080b7980 */ /* 0x003ea4000c101900 */
[----:B--2---:R-:W-:-:S13]  /*1930*/  ISETP.NE.AND P0, PT, R11, R6, PT ;  /* 0x000000060b00720c */ /* 0x004fda0003f05270 */
[----:B------:R-:W-:-:S05]  /*1940*/  @!P0 IADD3 R11, PT, PT, R11, -0x1, RZ ;  /* 0xffffffff0b0b8810 */ /* 0x000fca0007ffe0ff */
[----:B------:R2:W-:Y:S02]  /*1950*/  @!P0 ST.E desc[UR36][R8.64+0x8], R11 ;  /* 0x0000080b08008985 */ /* 0x0005e4000c101924 */
.L_x_43:
[----:B------:R-:W-:Y:S05]  /*1960*/  BSYNC.RECONVERGENT B0 ;  /* 0x0000000000007941 */ /* 0x000fea0003800200 */
.L_x_40:
[----:B------:R-:W-:-:S05]  /*1970*/  VIADD R3, R3, 0x1 ;  /* 0x0000000103037836 */ /* 0x000fca0000000000 */
[----:B------:R-:W-:-:S13]  /*1980*/  ISETP.NE.AND P0, PT, R3, R2, PT ;  /* 0x000000020300720c */ /* 0x000fda0003f05270 */
[----:B------:R-:W-:Y:S05]  /*1990*/  @P0 BRA `(.L_x_46) ;  /* 0xfffffff8009c0947 */ /* 0x000fea000383ffff */
[----:B------:R-:W-:Y:S05]  /*19a0*/  BSYNC.RECONVERGENT B1 ;  /* 0x0000000000017941 */ /* 0x000fea0003800200 */
.L_x_9:
[----:B01234-:R-:W0:Y:S02]  /*19b0*/  LDC.64 R8, c[0x0][0x3b8] ;  /* 0x0000ee00ff087b82 */ /* 0x01fe240000000a00 */
[----:B0-----:R-:W2:Y:S01]  /*19c0*/  LDG.E R0, desc[UR36][R8.64] ;  /* 0x0000002408007981 */ /* 0x001ea2000c1e1900 */
[----:B------:R-:W-:Y:S01]  /*19d0*/  HFMA2 R17, -RZ, RZ, 0, 0 ;  /* 0x00000000ff117431 */ /* 0x000fe200000001ff */
[----:B--2---:R-:W-:-:S13]  /*19e0*/  ISETP.GE.AND P0, PT, R0, 0x1, PT ;  /* 0x000000010000780c */ /* 0x004fda0003f06270 */
[----:B------:R-:W-:Y:S05]  /*19f0*/  @!P0 BRA `(.L_x_47) ;  /* 0x00000008004c8947 */ /* 0x000fea0003800000 */
[----:B------:R0:W5:Y:S04]  /*1a00*/  LDG.E.64 R6, desc[UR36][R8.64+0x10] ;  /* 0x0000102408067981 */ /* 0x000168000c1e1b00 */
[----:B------:R0:W5:Y:S01]  /*1a10*/  LDG.E.64 R2, desc[UR36][R8.64+0x8] ;  /* 0x0000082408027981 */ /* 0x000162000c1e1b00 */
[----:B------:R-:W-:Y:S01]  /*1a20*/  LOP3.LUT R20, R0, 0x7ffffff8, RZ, 0xc0, !PT ;  /* 0x7ffffff800147812 */ /* 0x000fe200078ec0ff */
[----:B------:R-:W-:Y:S01]  /*1a30*/  BSSY.RECONVERGENT B0, `(.L_x_47) ;  /* 0x000008f000007945 */ /* 0x000fe20003800200 */
[----:B------:R-:W-:Y:S01]  /*1a40*/  IMAD.MOV.U32 R17, RZ, RZ, RZ ;  /* 0x000000ffff117224 */ /* 0x000fe200078e00ff */
[----:B------:R-:W-:Y:S02]  /*1a50*/  MOV R19, RZ ;  /* 0x000000ff00137202 */ /* 0x000fe40000000f00 */
[----:B------:R-:W-:-:S07]  /*1a60*/  IMAD.MOV R20, RZ, RZ, -R20 ;  /* 0x000000ffff147224 */ /* 0x000fce00078e0a14 */
.L_x_52:
[----:B0-----:R-:W-:-:S06]  /*1a70*/  IMAD.WIDE.U32 R8, R19, 0x4, R4 ;  /* 0x0000000413087825 */ /* 0x001fcc00078e0004 */
[----:B------:R-:W2:Y:S01]  /*1a80*/  LD.E R8, desc[UR36][R8.64] ;  /* 0x0000002408087980 */ /* 0x000ea2000c101900 */
[C---:B------:R-:W-:Y:S01]  /*1a90*/  ISETP.GE.U32.AND P0, PT, R0.reuse, 0x8, PT ;  /* 0x000000080000780c */ /* 0x040fe20003f06070 */
[----:B------:R-:W-:Y:S02]  /*1aa0*/  IMAD R21, R0, R19, RZ ;  /* 0x0000001300157224 */ /* 0x000fe400078e02ff */
[----:B------:R-:W-:Y:S01]  /*1ab0*/  IMAD.MOV.U32 R23, RZ, RZ, RZ ;  /* 0x000000ffff177224 */ /* 0x000fe200078e00ff */
[----:B--2---:R-:W-:-:S05]  /*1ac0*/  IADD3 R11, PT, PT, R8, -0x1, RZ ;  /* 0xffffffff080b7810 */ /* 0x004fca0007ffe0ff */
[----:B------:R-:W-:-:S04]  /*1ad0*/  IMAD R18, R0, R11, -0x1 ;  /* 0xffffffff00127424 */ /* 0x000fc800078e020b */
[----:B------:R-:W-:Y:S05]  /*1ae0*/  @!P0 BRA `(.L_x_48) ;  /* 0x0000000400088947 */ /* 0x000fea0003800000 */
[----:B-----5:R-:W-:Y:S01]  /*1af0*/  IMAD.WIDE.U32 R10, R21, 0x4, R2 ;  /* 0x00000004150a7825 */ /* 0x020fe200078e0002 */
[----:B------:R-:W-:Y:S01]  /*1b00*/  IADD3 R8, P0, PT, R4, 0x10, RZ ;  /* 0x0000001004087810 */ /* 0x000fe20007f1e0ff */
[----:B------:R-:W-:Y:S01]  /*1b10*/  BSSY.RECONVERGENT B1, `(.L_x_48) ;  /* 0x000003f000017945 */ /* 0x000fe20003800200 */
[----:B------:R-:W-:Y:S02]  /*1b20*/  MOV R22, R20 ;  /* 0x0000001400167202 */ /* 0x000fe40000000f00 */
[----:B------:R-:W-:Y:S02]  /*1b30*/  IADD3 R24, P1, PT, R10, 0x10, RZ ;  /* 0x000000100a187810 */ /* 0x000fe40007f3e0ff */
[----:B------:R-:W-:Y:S02]  /*1b40*/  LOP3.LUT R23, R0, 0x7ffffff8, RZ, 0xc0, !PT ;  /* 0x7ffffff800177812 */ /* 0x000fe400078ec0ff */
[----:B------:R-:W-:Y:S01]  /*1b50*/  IADD3.X R9, PT, PT, RZ, R5, RZ, P0, !PT ;  /* 0x00000005ff097210 */ /* 0x000fe200007fe4ff */
[----:B------:R-:W-:-:S08]  /*1b60*/  IMAD.X R25, RZ, RZ, R11, P1 ;  /* 0x000000ffff197224 */ /* 0x000fd000008e060b */
.L_x_49:
[----:B------:R-:W2:Y:S04]  /*1b70*/  LD.E R11, desc[UR36][R8.64+-0x10] ;  /* 0xfffff024080b7980 */ /* 0x000ea8000c101900 */
[----:B------:R-:W3:Y:S04]  /*1b80*/  LD.E R13, desc[UR36][R8.64+-0xc] ;  /* 0xfffff424080d7980 */ /* 0x000ee8000c101900 */
[----:B------:R-:W4:Y:S04]  /*1b90*/  LD.E R27, desc[UR36][R8.64+-0x8] ;  /* 0xfffff824081b7980 */ /* 0x000f28000c101900 */
[----:B------:R-:W5:Y:S01]  /*1ba0*/  LD.E R28, desc[UR36][R8.64] ;  /* 0x00000024081c7980 */ /* 0x000f62000c101900 */
[----:B--2---:R-:W-:-:S04]  /*1bb0*/  IMAD.IADD R11, R18, 0x1, R11 ;  /* 0x00000001120b7824 */ /* 0x004fc800078e020b */
[----:B------:R-:W-:-:S05]  /*1bc0*/  IMAD.WIDE R10, R11, 0x4, R6 ;  /* 0x000000040b0a7825 */ /* 0x000fca00078e0206 */
[----:B------:R0:W2:Y:S02]  /*1bd0*/  LD.E R14, desc[UR36][R10.64] ;  /* 0x000000240a0e7980 */ /* 0x0000a4000c101900 */
[----:B0-----:R-:W-:Y:S01]  /*1be0*/  MOV R10, R24 ;  /* 0x00000018000a7202 */ /* 0x001fe20000000f00 */
[----:B------:R-:W-:Y:S01]  /*1bf0*/  IMAD.MOV.U32 R11, RZ, RZ, R25 ;  /* 0x000000ffff0b7224 */ /* 0x000fe200078e0019 */
[C---:B---3--:R-:W-:Y:S01]  /*1c00*/  IADD3 R13, PT, PT, R18.reuse, R13, RZ ;  /* 0x0000000d120d7210 */ /* 0x048fe20007ffe0ff */
[----:B----4-:R-:W-:Y:S01]  /*1c10*/  IMAD.IADD R27, R18, 0x1, R27 ;  /* 0x00000001121b7824 */ /* 0x010fe200078e021b */
[----:B------:R-:W3:Y:S04]  /*1c20*/  LD.E R25, desc[UR36][R8.64+-0x4] ;  /* 0xfffffc2408197980 */ /* 0x000ee8000c101900 */
[----:B------:R-:W2:Y:S01]  /*1c30*/  LD.E R15, desc[UR36][R10.64+-0x10] ;  /* 0xfffff0240a0f7980 */ /* 0x000ea2000c101900 */
[----:B------:R-:W-:-:S03]  /*1c40*/  IMAD.WIDE R12, R13, 0x4, R6 ;  /* 0x000000040d0c7825 */ /* 0x000fc600078e0206 */
[----:B------:R-:W4:Y:S04]  /*1c50*/  LD.E R24, desc[UR36][R10.64+-0xc] ;  /* 0xfffff4240a187980 */ /* 0x000f28000c101900 */
[----:B------:R-:W4:Y:S04]  /*1c60*/  LD.E R12, desc[UR36][R12.64] ;  /* 0x000000240c0c7980 */ /* 0x000f28000c101900 */
[----:B------:R-:W5:Y:S04]  /*1c70*/  LD.E R29, desc[UR36][R10.64+-0x8] ;  /* 0xfffff8240a1d7980 */ /* 0x000f68000c101900 */
[----:B------:R-:W5:Y:S01]  /*1c80*/  LD.E R13, desc[UR36][R8.64+0x8] ;  /* 0x00000824080d7980 */ /* 0x000f62000c101900 */
[----:B--2---:R-:W-:-:S02]  /*1c90*/  IMAD R17, R14, R15, R17 ;  /* 0x0000000f0e117224 */ /* 0x004fc400078e0211 */
[----:B------:R-:W-:-:S06]  /*1ca0*/  IMAD.WIDE R14, R27, 0x4, R6 ;  /* 0x000000041b0e7825 */ /* 0x000fcc00078e0206 */
[----:B------:R-:W2:Y:S01]  /*1cb0*/  LD.E R14, desc[UR36][R14.64] ;  /* 0x000000240e0e7980 */ /* 0x000ea2000c101900 */
[----:B---3--:R-:W-:Y:S01]  /*1cc0*/  IADD3 R25, PT, PT, R18, R25, RZ ;  /* 0x0000001912197210 */ /* 0x008fe20007ffe0ff */
[----:B----4-:R-:W-:Y:S02]  /*1cd0*/  IMAD R24, R12, R24, R17 ;  /* 0x000000180c187224 */ /* 0x010fe400078e0211 */
[----:B------:R-:W3:Y:S02]  /*1ce0*/  LD.E R17, desc[UR36][R8.64+0x4] ;  /* 0x0000042408117980 */ /* 0x000ee4000c101900 */
[----:B------:R-:W-:Y:S02]  /*1cf0*/  IMAD.WIDE R26, R25, 0x4, R6 ;  /* 0x00000004191a7825 */ /* 0x000fe400078e0206 */
[----:B------:R-:W4:Y:S02]  /*1d00*/  LD.E R12, desc[UR36][R10.64] ;  /* 0x000000240a0c7980 */ /* 0x000f24000c101900 */
[----:B-----5:R-:W-:-:S02]  /*1d10*/  IMAD.IADD R25, R18, 0x1, R28 ;  /* 0x0000000112197824 */ /* 0x020fc400078e021c */
[----:B------:R-:W5:Y:S04]  /*1d20*/  LD.E R27, desc[UR36][R26.64] ;  /* 0x000000241a1b7980 */ /* 0x000f68000c101900 */
[----:B------:R-:W4:Y:S01]  /*1d30*/  LD.E R15, desc[UR36][R8.64+0xc] ;  /* 0x00000c24080f7980 */ /* 0x000f22000c101900 */
[----:B------:R-:W-:-:S03]  /*1d40*/  IMAD.IADD R13, R18, 0x1, R13 ;  /* 0x00000001120d7824 */ /* 0x000fc600078e020d */
[----:B------:R-:W5:Y:S01]  /*1d50*/  LD.E R26, desc[UR36][R10.64+0x8] ;  /* 0x000008240a1a7980 */ /* 0x000f62000c101900 */
[----:B--2---:R-:W-:Y:S02]  /*1d60*/  IMAD R24, R14, R29, R24 ;  /* 0x0000001d0e187224 */ /* 0x004fe400078e0218 */
[----:B------:R-:W-:Y:S01]  /*1d70*/  IMAD.WIDE R28, R25, 0x4, R6 ;  /* 0x00000004191c7825 */ /* 0x000fe200078e0206 */
[----:B------:R-:W5:Y:S05]  /*1d80*/  LD.E R14, desc[UR36][R10.64+-0x4] ;  /* 0xfffffc240a0e7980 */ /* 0x000f6a000c101900 */
[----:B------:R-:W2:Y:S01]  /*1d90*/  LD.E R28, desc[UR36][R28.64] ;  /* 0x000000241c1c7980 */ /* 0x000ea2000c101900 */
[----:B---3--:R-:W-:-:S02]  /*1da0*/  IADD3 R25, PT, PT, R18, R17, RZ ;  /* 0x0000001112197210 */ /* 0x008fc40007ffe0ff */
[----:B----4-:R-:W-:Y:S01]  /*1db0*/  IADD3 R15, PT, PT, R18, R15, RZ ;  /* 0x0000000f120f7210 */ /* 0x010fe20007ffe0ff */
[----:B-----5:R-:W-:Y:S02]  /*1dc0*/  IMAD R17, R27, R14, R24 ;  /* 0x0000000e1b117224 */ /* 0x020fe400078e0218 */
[----:B------:R-:W-:Y:S01]  /*1dd0*/  IMAD.WIDE R24, R25, 0x4, R6 ;  /* 0x0000000419187825 */ /* 0x000fe200078e0206 */
[----:B------:R-:W3:Y:S03]  /*1de0*/  LD.E R27, desc[UR36][R10.64+0xc] ;  /* 0x00000c240a1b7980 */ /* 0x000ee6000c101900 */
[----:B--2---:R-:W-:Y:S02]  /*1df0*/  IMAD R17, R28, R12, R17 ;  /* 0x0000000c1c117224 */ /* 0x004fe400078e0211 */
[--C-:B------:R-:W-:Y:S01]  /*1e00*/  IMAD.WIDE R12, R13, 0x4, R6.reuse ;  /* 0x000000040d0c7825 */ /* 0x100fe200078e0206 */
[----:B------:R-:W2:Y:S04]  /*1e10*/  LD.E R24, desc[UR36][R24.64] ;  /* 0x0000002418187980 */ /* 0x000ea8000c101900 */
[----:B------:R-:W2:Y:S01]  /*1e20*/  LD.E R28, desc[UR36][R10.64+0x4] ;  /* 0x000004240a1c7980 */ /* 0x000ea2000c101900 */
[----:B------:R-:W-:-:S03]  /*1e30*/  IMAD.WIDE R14, R15, 0x4, R6 ;  /* 0x000000040f0e7825 */ /* 0x000fc600078e0206 */
[----:B------:R-:W4:Y:S04]  /*1e40*/  LD.E R13, desc[UR36][R12.64] ;  /* 0x000000240c0d7980 */ /* 0x000f28000c101900 */
[----:B------:R-:W3:Y:S01]  /*1e50*/  LD.E R14, desc[UR36][R14.64] ;  /* 0x000000240e0e7980 */ /* 0x000ee2000c101900 */
[----:B------:R-:W-:-:S05]  /*1e60*/  VIADD R22, R22, 0x8 ;  /* 0x0000000816167836 */ /* 0x000fca0000000000 */
[----:B------:R-:W-:Y:S02]  /*1e70*/  ISETP.NE.AND P0, PT, R22, RZ, PT ;  /* 0x000000ff1600720c */ /* 0x000fe40003f05270 */
[----:B------:R-:W-:-:S04]  /*1e80*/  IADD3 R8, P1, PT, R8, 0x20, RZ ;  /* 0x0000002008087810 */ /* 0x000fc80007f3e0ff */
[----:B------:R-:W-:Y:S01]  /*1e90*/  IADD3.X R9, PT, PT, RZ, R9, RZ, P1, !PT ;  /* 0x00000009ff097210 */ /* 0x000fe20000ffe4ff */
[----:B--2---:R-:W-:Y:S01]  /*1ea0*/  IMAD R17, R24, R28, R17 ;  /* 0x0000001c18117224 */ /* 0x004fe200078e0211 */
[----:B------:R-:W-:-:S03]  /*1eb0*/  IADD3 R24, P2, PT, R10, 0x20, RZ ;  /* 0x000000200a187810 */ /* 0x000fc60007f5e0ff */
[----:B----4-:R-:W-:Y:S02]  /*1ec0*/  IMAD R17, R13, R26, R17 ;  /* 0x0000001a0d117224 */ /* 0x010fe400078e0211 */
[----:B------:R-:W-:Y:S02]  /*1ed0*/  IMAD.X R25, RZ, RZ, R11, P2 ;  /* 0x000000ffff197224 */ /* 0x000fe400010e060b */
[----:B---3--:R-:W-:Y:S01]  /*1ee0*/  IMAD R17, R14, R27, R17 ;  /* 0x0000001b0e117224 */ /* 0x008fe200078e0211 */
[----:B------:R-:W-:Y:S06]  /*1ef0*/  @P0 BRA `(.L_x_49) ;  /* 0xfffffffc001c0947 */ /* 0x000fec000383ffff */
[----:B------:R-:W-:Y:S05]  /*1f00*/  BSYNC.RECONVERGENT B1 ;  /* 0x0000000000017941 */ /* 0x000fea0003800200 */
.L_x_48:
[----:B------:R-:W-:-:S13]  /*1f10*/  LOP3.LUT P0, R8, R0, 0x7, RZ, 0xc0, !PT ;  /* 0x0000000700087812 */ /* 0x000fda000780c0ff */
[----:B------:R-:W-:Y:S05]  /*1f20*/  @!P0 BRA `(.L_x_50) ;  /* 0x0000000000f08947 */ /* 0x000fea0003800000 */
[----:B------:R-:W-:-:S13]  /*1f30*/  ISETP.GE.U32.AND P0, PT, R8, 0x4, PT ;  /* 0x000000040800780c */ /* 0x000fda0003f06070 */
[----:B------:R-:W-:Y:S05]  /*1f40*/  @!P0 BRA `(.L_x_51) ;  /* 0x0000000000708947 */ /* 0x000fea0003800000 */
[----:B------:R-:W-:-:S05]  /*1f50*/  IMAD.WIDE.U32 R26, R23, 0x4, R4 ;  /* 0x00000004171a7825 */ /* 0x000fca00078e0004 */
[----:B------:R-:W2:Y:S04]  /*1f60*/  LD.E R9, desc[UR36][R26.64] ;  /* 0x000000241a097980 */ /* 0x000ea8000c101900 */
[----:B------:R-:W3:Y:S04]  /*1f70*/  LD.E R13, desc[UR36][R26.64+0x4] ;  /* 0x000004241a0d7980 */ /* 0x000ee8000c101900 */
[----:B------:R-:W4:Y:S04]  /*1f80*/  LD.E R29, desc[UR36][R26.64+0x8] ;  /* 0x000008241a1d7980 */ /* 0x000f28000c101900 */
[----:B------:R-:W4:Y:S01]  /*1f90*/  LD.E R25, desc[UR36][R26.64+0xc] ;  /* 0x00000c241a197980 */ /* 0x000f22000c101900 */
[----:B------:R-:W-:Y:S01]  /*1fa0*/  IMAD.IADD R11, R21, 0x1, R23 ;  /* 0x00000001150b7824 */ /* 0x000fe200078e0217 */
[----:B--2---:R-:W-:-:S02]  /*1fb0*/  IADD3 R9, PT, PT, R18, R9, RZ ;  /* 0x0000000912097210 */ /* 0x004fc40007ffe0ff */
[----:B---3--:R-:W-:-:S03]  /*1fc0*/  IADD3 R15, PT, PT, R18, R13, RZ ;  /* 0x0000000d120f7210 */ /* 0x008fc60007ffe0ff */
[----:B-----5:R-:W-:-:S04]  /*1fd0*/  IMAD.WIDE R12, R9, 0x4, R6 ;  /* 0x00000004090c7825 */ /* 0x020fc800078e0206 */
[----:B------:R-:W-:Y:S02]  /*1fe0*/  IMAD.WIDE R8, R11, 0x4, R2 ;  /* 0x000000040b087825 */ /* 0x000fe400078e0202 */
[----:B------:R-:W2:Y:S02]  /*1ff0*/  LD.E R12, desc[UR36][R12.64] ;  /* 0x000000240c0c7980 */ /* 0x000ea4000c101900 */
[C---:B----4-:R-:W-:Y:S02]  /*2000*/  IMAD.IADD R29, R18.reuse, 0x1, R29 ;  /* 0x00000001121d7824 */ /* 0x050fe400078e021d */
[--C-:B------:R-:W-:Y:S01]  /*2010*/  IMAD.WIDE R10, R15, 0x4, R6.reuse ;  /* 0x000000040f0a7825 */ /* 0x100fe200078e0206 */
[----:B------:R-:W2:Y:S01]  /*2020*/  LD.E R22, desc[UR36][R8.64] ;  /* 0x0000002408167980 */ /* 0x000ea2000c101900 */
[----:B------:R-:W-:Y:S02]  /*2030*/  IADD3 R25, PT, PT, R18, R25, RZ ;  /* 0x0000001912197210 */ /* 0x000fe40007ffe0ff */
[--C-:B------:R-:W-:Y:S01]  /*2040*/  IMAD.WIDE R14, R29, 0x4, R6.reuse ;  /* 0x000000041d0e7825 */ /* 0x100fe200078e0206 */
[----:B------:R-:W3:Y:S04]  /*2050*/  LD.E R27, desc[UR36][R8.64+0x4] ;  /* 0x00000424081b7980 */ /* 0x000ee8000c101900 */
[----:B------:R-:W3:Y:S01]  /*2060*/  LD.E R10, desc[UR36][R10.64] ;  /* 0x000000240a0a7980 */ /* 0x000ee2000c101900 */
[----:B------:R-:W-:-:S03]  /*2070*/  IMAD.WIDE R24, R25, 0x4, R6 ;  /* 0x0000000419187825 */ /* 0x000fc600078e0206 */
[----:B------:R-:W4:Y:S04]  /*2080*/  LD.E R15, desc[UR36][R14.64] ;  /* 0x000000240e0f7980 */ /* 0x000f28000c101900 */
[----:B------:R-:W4:Y:S04]  /*2090*/  LD.E R26, desc[UR36][R8.64+0x8] ;  /* 0x00000824081a7980 */ /* 0x000f28000c101900 */
[----:B------:R-:W4:Y:S04]  /*20a0*/  LD.E R28, desc[UR36][R8.64+0xc] ;  /* 0x00000c24081c7980 */ /* 0x000f28000c101900 */
[----:B------:R-:W4:Y:S01]  /*20b0*/  LD.E R25, desc[UR36][R24.64] ;  /* 0x0000002418197980 */ /* 0x000f22000c101900 */
[----:B------:R-:W-:-:S02]  /*20c0*/  VIADD R23, R23, 0x4 ;  /* 0x0000000417177836 */ /* 0x000fc40000000000 */
[----:B--2---:R-:W-:-:S04]  /*20d0*/  IMAD R12, R12, R22, R17 ;  /* 0x000000160c0c7224 */ /* 0x004fc800078e0211 */
[----:B---3--:R-:W-:-:S04]  /*20e0*/  IMAD R12, R10, R27, R12 ;  /* 0x0000001b0a0c7224 */ /* 0x008fc800078e020c */
[----:B----4-:R-:W-:-:S04]  /*20f0*/  IMAD R12, R15, R26, R12 ;  /* 0x0000001a0f0c7224 */ /* 0x010fc800078e020c */
[----:B------:R-:W-:-:S07]  /*2100*/  IMAD R17, R25, R28, R12 ;  /* 0x0000001c19117224 */ /* 0x000fce00078e020c */
.L_x_51:
[----:B------:R-:W-:-:S13]  /*2110*/  LOP3.LUT P0, R8, R0, 0x3, RZ, 0xc0, !PT ;  /* 0x0000000300087812 */ /* 0x000fda000780c0ff */
[----:B------:R-:W-:Y:S05]  /*2120*/  @!P0 BRA `(.L_x_50) ;  /* 0x0000000000708947 */ /* 0x000fea0003800000 */
[----:B------:R-:W-:Y:S02]  /*2130*/  ISETP.NE.AND P0, PT, R8, 0x1, PT ;  /* 0x000000010800780c */ /* 0x000fe40003f05270 */
[----:B------:R-:W-:-:S04]  /*2140*/  LOP3.LUT R8, R0, 0x1, RZ, 0xc0, !PT ;  /* 0x0000000100087812 */ /* 0x000fc800078ec0ff */
[----:B------:R-:W-:-:S07]  /*2150*/  ISETP.NE.U32.AND P1, PT, R8, 0x1, PT ;  /* 0x000000010800780c */ /* 0x000fce0003f25070 */
[----:B------:R-:W-:Y:S01]  /*2160*/  @P0 IMAD.WIDE.U32 R14, R23, 0x4, R4 ;  /* 0x00000004170e0825 */ /* 0x000fe200078e0004 */
[----:B------:R-:W-:-:S03]  /*2170*/  @P0 IADD3 R13, PT, PT, R21, R23, RZ ;  /* 0x00000017150d0210 */ /* 0x000fc60007ffe0ff */
[----:B------:R-:W-:Y:S01]  /*2180*/  @P0 VIADD R23, R23, 0x2 ;  /* 0x0000000217170836 */ /* 0x000fe20000000000 */
[----:B------:R-:W2:Y:S03]  /*2190*/  @P0 LD.E R9, desc[UR36][R14.64] ;  /* 0x000000240e090980 */ /* 0x000ea6000c101900 */
[----:B------:R-:W-:Y:S01]  /*21a0*/  @!P1 IMAD.WIDE.U32 R24, R23, 0x4, R4 ;  /* 0x0000000417189825 */ /* 0x000fe200078e0004 */
[----:B------:R-:W3:Y:S05]  /*21b0*/  @P0 LD.E R27, desc[UR36][R14.64+0x4] ;  /* 0x000004240e1b0980 */ /* 0x000eea000c101900 */
[----:B------:R-:W4:Y:S01]  /*21c0*/  @!P1 LD.E R25, desc[UR36][R24.64] ;  /* 0x0000002418199980 */ /* 0x000f22000c101900 */
[----:B------:R-:W-:-:S05]  /*21d0*/  @!P1 IADD3 R23, PT, PT, R21, R23, RZ ;  /* 0x0000001715179210 */ /* 0x000fca0007ffe0ff */
[----:B-----5:R-:W-:-:S06]  /*21e0*/  @!P1 IMAD.WIDE R22, R23, 0x4, R2 ;  /* 0x0000000417169825 */ /* 0x020fcc00078e0202 */
[----:B------:R-:W4:Y:S01]  /*21f0*/  @!P1 LD.E R22, desc[UR36][R22.64] ;  /* 0x0000002416169980 */ /* 0x000f22000c101900 */
[C---:B--2---:R-:W-:Y:S01]  /*2200*/  @P0 IADD3 R9, PT, PT, R18.reuse, R9, RZ ;  /* 0x0000000912090210 */ /* 0x044fe20007ffe0ff */
[----:B---3--:R-:W-:-:S04]  /*2210*/  @P0 IMAD.IADD R27, R18, 0x1, R27 ;  /* 0x00000001121b0824 */ /* 0x008fc800078e021b */
[----:B------:R-:W-:-:S04]  /*2220*/  @P0 IMAD.WIDE R10, R9, 0x4, R6 ;  /* 0x00000004090a0825 */ /* 0x000fc800078e0206 */
[----:B------:R-:W-:Y:S02]  /*2230*/  @P0 IMAD.WIDE R8, R13, 0x4, R2 ;  /* 0x000000040d080825 */ /* 0x000fe400078e0202 */
[----:B------:R-:W2:Y:S02]  /*2240*/  @P0 LD.E R10, desc[UR36][R10.64] ;  /* 0x000000240a0a0980 */ /* 0x000ea4000c101900 */
[----:B----4-:R-:W-:Y:S02]  /*2250*/  @!P1 IMAD.IADD R21, R18, 0x1, R25 ;  /* 0x0000000112159824 */ /* 0x010fe400078e0219 */
[--C-:B------:R-:W-:Y:S01]  /*2260*/  @P0 IMAD.WIDE R12, R27, 0x4, R6.reuse ;  /* 0x000000041b0c0825 */ /* 0x100fe200078e0206 */
[----:B------:R-:W2:Y:S03]  /*2270*/  @P0 LD.E R18, desc[UR36][R8.64] ;  /* 0x0000002408120980 */ /* 0x000ea6000c101900 */
[----:B------:R-:W-:Y:S01]  /*2280*/  @!P1 IMAD.WIDE R14, R21, 0x4, R6 ;  /* 0x00000004150e9825 */ /* 0x000fe200078e0206 */
[----:B------:R-:W3:Y:S04]  /*2290*/  @P0 LD.E R26, desc[UR36][R8.64+0x4] ;  /* 0x00000424081a0980 */ /* 0x000ee8000c101900 */
[----:B------:R-:W3:Y:S04]  /*22a0*/  @P0 LD.E R13, desc[UR36][R12.64] ;  /* 0x000000240c0d0980 */ /* 0x000ee8000c101900 */
[----:B------:R-:W4:Y:S01]  /*22b0*/  @!P1 LD.E R14, desc[UR36][R14.64] ;  /* 0x000000240e0e9980 */ /* 0x000f22000c101900 */
[----:B--2---:R-:W-:-:S04]  /*22c0*/  @P0 IMAD R18, R10, R18, R17 ;  /* 0x000000120a120224 */ /* 0x004fc800078e0211 */
[----:B---3--:R-:W-:-:S04]  /*22d0*/  @P0 IMAD R17, R13, R26, R18 ;  /* 0x0000001a0d110224 */ /* 0x008fc800078e0212 */
[----:B----4-:R-:W-:-:S07]  /*22e0*/  @!P1 IMAD R17, R14, R22, R17 ;  /* 0x000000160e119224 */ /* 0x010fce00078e0211 */
.L_x_50:
[----:B------:R-:W-:-:S04]  /*22f0*/  IADD3 R19, PT, PT, R19, 0x1, RZ ;  /* 0x0000000113137810 */ /* 0x000fc80007ffe0ff */
[----:B------:R-:W-:-:S13]  /*2300*/  ISETP.NE.AND P0, PT, R19, R0, PT ;  /* 0x000000001300720c */ /* 0x000fda0003f05270 */
[----:B------:R-:W-:Y:S05]  /*2310*/  @P0 BRA `(.L_x_52) ;  /* 0xfffffff400d40947 */ /* 0x000fea000383ffff */
[----:B------:R-:W-:Y:S05]  /*2320*/  BSYNC.RECONVERGENT B0 ;  /* 0x0000000000007941 */ /* 0x000fea0003800200 */
.L_x_47:
[----:B------:R-:W-:-:S04]  /*2330*/  MOV R0, 0x8 ;  /* 0x0000000800007802 */ /* 0x000fc80000000f00 */
[----:B-----5:R0:W1:Y:S03]  /*2340*/  LDC.64 R2, c[0x4][R0] ;  /* 0x0100000000027b82 */ /* 0x0200660000000a00 */
[----:B------:R-:W-:-:S07]  /*2350*/  LEPC R20, `(.L_x_53) ;  /* 0x000000001014794e */ /* 0x000fce0000000000 */
[----:B01----:R-:W-:Y:S05]  /*2360*/  CALL.ABS.NOINC R2 ;  /* 0x0000000002007343 */ /* 0x003fea0003c00000 */
.L_x_53:
[----:B------:R-:W0:Y:S02]  /*2370*/  LDC.64 R2, c[0x0][0x390] ;  /* 0x0000e400ff027b82 */ /* 0x000e240000000a00 */
[----:B0-----:R-:W-:-:S05]  /*2380*/  IMAD.WIDE R2, R16, 0x4, R2 ;  /* 0x0000000410027825 */ /* 0x001fca00078e0202 */
[----:B------:R-:W2:Y:S02]  /*2390*/  LDG.E R0, desc[UR36][R2.64] ;  /* 0x0000002402007981 */ /* 0x000ea4000c1e1900 */
[----:B--2---:R-:W-:-:S13]  /*23a0*/  ISETP.GE.AND P0, PT, R17, R0, PT ;  /* 0x000000001100720c */ /* 0x004fda0003f06270 */
[----:B------:R-:W-:Y:S05]  /*23b0*/  @!P0 BRA `(.L_x_54) ;  /* 0x0000000000448947 */ /* 0x000fea0003800000 */
[----:B------:R-:W0:Y:S02]  /*23c0*/  LDC.64 R8, c[0x0][0x3b8] ;  /* 0x0000ee00ff087b82 */ /* 0x000e240000000a00 */
[----:B0-----:R-:W2:Y:S02]  /*23d0*/  LDG.E R0, desc[UR36][R8.64] ;  /* 0x0000002408007981 */ /* 0x001ea4000c1e1900 */
[----:B--2---:R-:W-:-:S13]  /*23e0*/  ISETP.GE.AND P0, PT, R0, 0x1, PT ;  /* 0x000000010000780c */ /* 0x004fda0003f06270 */
[----:B------:R-:W-:Y:S05]  /*23f0*/  @!P0 EXIT ;  /* 0x000000000000894d */ /* 0x000fea0003800000 */
[----:B------:R-:W0:Y:S01]  /*2400*/  LDC.64 R6, c[0x0][0x398] ;  /* 0x0000e600ff067b82 */ /* 0x000e220000000a00 */
[----:B------:R-:W-:-:S07]  /*2410*/  IMAD.MOV.U32 R13, RZ, RZ, RZ ;  /* 0x000000ffff0d7224 */ /* 0x000fce00078e00ff */
[----:B------:R-:W1:Y:S02]  /*2420*/  LDC.64 R10, c[0x0][0x380] ;  /* 0x0000e000ff0a7b82 */ /* 0x000e640000000a00 */
.L_x_55:
[----:B------:R-:W-:-:S04]  /*2430*/  IMAD R5, R16, R0, R13 ;  /* 0x0000000010057224 */ /* 0x000fc800078e020d */
[----:B-1----:R-:W-:-:S06]  /*2440*/  IMAD.WIDE R2, R5, 0x4, R10 ;  /* 0x0000000405027825 */ /* 0x002fcc00078e020a */
[----:B------:R-:W2:Y:S01]  /*2450*/  LDG.E R3, desc[UR36][R2.64] ;  /* 0x0000002402037981 */ /* 0x000ea2000c1e1900 */
[----:B0-----:R-:W-:Y:S01]  /*2460*/  IMAD.WIDE R4, R5, 0x4, R6 ;  /* 0x0000000405047825 */ /* 0x001fe200078e0206 */
[----:B------:R-:W-:-:S04]  /*2470*/  IADD3 R13, PT, PT, R13, 0x1, RZ ;  /* 0x000000010d0d7810 */ /* 0x000fc80007ffe0ff */
[----:B--2---:R2:W-:Y:S04]  /*2480*/  STG.E desc[UR36][R4.64], R3 ;  /* 0x0000000304007986 */ /* 0x0045e8000c101924 */
[----:B------:R-:W3:Y:S02]  /*2490*/  LDG.E R0, desc[UR36][R8.64] ;  /* 0x0000002408007981 */ /* 0x000ee4000c1e1900 */
[----:B---3--:R-:W-:-:S13]  /*24a0*/  ISETP.GE.AND P0, PT, R13, R0, PT ;  /* 0x000000000d00720c */ /* 0x008fda0003f06270 */
[----:B--2---:R-:W-:Y:S05]  /*24b0*/  @!P0 BRA `(.L_x_55) ;  /* 0xfffffffc00dc8947 */ /* 0x004fea000383ffff */
[----:B------:R-:W-:Y:S05]  /*24c0*/  EXIT ;  /* 0x000000000000794d */ /* 0x000fea0003800000 */
.L_x_54:
[----:B------:R-:W0:Y:S02]  /*24d0*/  LDC.64 R8, c[0x0][0x3b8] ;  /* 0x0000ee00ff087b82 */ /* 0x000e240000000a00 */
[----:B0-----:R-:W2:Y:S02]  /*24e0*/  LDG.E R15, desc[UR36][R8.64] ;  /* 0x00000024080f7981 */ /* 0x001ea4000c1e1900 */
[----:B--2---:R-:W-:-:S13]  /*24f0*/  ISETP.GE.AND P0, PT, R15, 0x1, PT ;  /* 0x000000010f00780c */ /* 0x004fda0003f06270 */
[----:B------:R-:W-:Y:S05]  /*2500*/  @!P0 BRA `(.L_x_56) ;  /* 0x0000000000388947 */ /* 0x000fea0003800000 */
[----:B------:R-:W0:Y:S01]  /*2510*/  LDC.64 R12, c[0x0][0x398] ;  /* 0x0000e600ff0c7b82 */ /* 0x000e220000000a00 */
[----:B------:R-:W-:Y:S01]  /*2520*/  BSSY.RECONVERGENT B0, `(.L_x_56) ;  /* 0x000000c000007945 */ /* 0x000fe20003800200 */
[----:B------:R-:W-:-:S06]  /*2530*/  IMAD.MOV.U32 R0, RZ, RZ, RZ ;  /* 0x000000ffff007224 */ /* 0x000fcc00078e00ff */
[----:B------:R-:W1:Y:S02]  /*2540*/  LDC.64 R10, c[0x0][0x388] ;  /* 0x0000e200ff0a7b82 */ /* 0x000e640000000a00 */
.L_x_57:
        /* <DEDUP_REMOVED lines=9> */
[----:B------:R-:W-:Y:S05]  /*25e0*/  BSYNC.RECONVERGENT B0 ;  /* 0x0000000000007941 */ /* 0x000fea0003800200 */
.L_x_56:
[----:B------:R-:W-:Y:S01]  /*25f0*/  STG.E desc[UR36][R2.64], R17 ;  /* 0x0000001102007986 */ /* 0x000fe2000c101924 */
[----:B------:R-:W-:Y:S05]  /*2600*/  EXIT ;  /* 0x000000000000794d */ /* 0x000fea0003800000 */
.L_x_58:
[----:B------:R-:W-:-:S00]  /*2610*/  BRA `(.L_x_58) ;  /* 0xfffffffc00fc7947 */ /* 0x000fc0000383ffff */
[----:B------:R-:W-:-:S00]  /*2620*/  NOP ;  /* 0x0000000000007918 */ /* 0x000fc00000000000 */
        /* <DEDUP_REMOVED lines=13> */
.L_x_161:


//--------------------- .text._Z10selectionPPfS_PiS_iiS0_ --------------------------
	.section	.text._Z10selectionPPfS_PiS_iiS0_,"ax",@progbits
	.align	128
        .global         _Z10selectionPPfS_PiS_iiS0_
        .type           _Z10selectionPPfS_PiS_iiS0_,@function
        .size           _Z10selectionPPfS_PiS_iiS0_,(.L_x_162 - _Z10selectionPPfS_PiS_iiS0_)
        .other          _Z10selectionPPfS_PiS_iiS0_,@"STO_CUDA_ENTRY STV_DEFAULT"
_Z10selectionPPfS_PiS_iiS0_:
.text._Z10selectionPPfS_PiS_iiS0_:
[----:B------:R-:W-:Y:S01]  /*0000*/  LDC R1, c[0x0][0x37c] ;  /* 0x0000df00ff017b82 */ /* 0x000fe20000000800 */
[----:B------:R-:W0:Y:S07]  /*0010*/  S2R R0, SR_TID.X ;  /* 0x0000000000007919 */ /* 0x000e2e0000002100 */
[----:B------:R-:W0:Y:S01]  /*0020*/  S2UR UR4, SR_CTAID.X ;  /* 0x00000000000479c3 */ /* 0x000e220000002500 */
[----:B------:R-:W1:Y:S07]  /*0030*/  LDCU UR5, c[0x0][0x3a4] ;  /* 0x00007480ff0577ac */ /* 0x000e6e0008000800 */
[----:B------:R-:W0:Y:S02]  /*0040*/  LDC R7, c[0x0][0x360] ;  /* 0x0000d800ff077b82 */ /* 0x000e240000000800 */
[----:B0-----:R-:W-:-:S05]  /*0050*/  IMAD R7, R7, UR4, R0 ;  /* 0x0000000407077c24 */ /* 0x001fca000f8e0200 */
[----:B-1----:R-:W-:-:S13]  /*0060*/  ISETP.GE.AND P0, PT, R7, UR5, PT ;  /* 0x0000000507007c0c */ /* 0x002fda000bf06270 */
[----:B------:R-:W-:Y:S05]  /*0070*/  @P0 EXIT ;  /* 0x000000000000094d */ /* 0x000fea0003800000 */
[----:B------:R-:W0:Y:S01]  /*0080*/  LDC.64 R2, c[0x0][0x3a8] ;  /* 0x0000ea00ff027b82 */ /* 0x000e220000000a00 */
[----:B------:R-:W1:Y:S07]  /*0090*/  LDCU.64 UR12, c[0x0][0x358] ;  /* 0x00006b00ff0c77ac */ /* 0x000e6e0008000a00 */
[----:B------:R-:W2:Y:S01]  /*00a0*/  LDC.64 R4, c[0x0][0x390] ;  /* 0x0000e400ff047b82 */ /* 0x000ea20000000a00 */
[----:B0-----:R-:W-:-:S05]  /*00b0*/  IMAD.WIDE R2, R7, 0x4, R2 ;  /* 0x0000000407027825 */ /* 0x001fca00078e0202 */
[----:B-1----:R-:W3:Y:S01]  /*00c0*/  LDG.E R0, desc[UR12][R2.64] ;  /* 0x0000000c02007981 */ /* 0x002ee2000c1e1900 */
[----:B--2---:R-:W-:-:S05]  /*00d0*/  IMAD.WIDE R4, R7, 0x4, R4 ;  /* 0x0000000407047825 */ /* 0x004fca00078e0204 */
[----:B------:R-:W3:Y:S02]  /*00e0*/  LDG.E R9, desc[UR12][R4.64] ;  /* 0x0000000c04097981 */ /* 0x000ee4000c1e1900 */
[----:B---3--:R-:W-:-:S13]  /*00f0*/  ISETP.GE.AND P0, PT, R0, R9, PT ;  /* 0x000000090000720c */ /* 0x008fda0003f06270 */
[----:B------:R-:W-:Y:S05]  /*0100*/  @!P0 BRA `(.L_x_59) ;  /* 0x0000000400e08947 */ /* 0x000fea0003800000 */
[----:B------:R-:W0:Y:S02]  /*0110*/  LDC R2, c[0x0][0x3a0] ;  /* 0x0000e800ff027b82 */ /* 0x000e240000000800 */
[----:B0-----:R-:W-:-:S13]  /*0120*/  ISETP.GE.AND P0, PT, R2, 0x1, PT ;  /* 0x000000010200780c */ /* 0x001fda0003f06270 */
[----:B------:R-:W-:Y:S05]  /*0130*/  @!P0 EXIT ;  /* 0x000000000000894d */ /* 0x000fea0003800000 */
[C---:B------:R-:W-:Y:S01]  /*0140*/  ISETP.GE.U32.AND P1, PT, R2.reuse, 0x10, PT ;  /* 0x000000100200780c */ /* 0x040fe20003f26070 */
[----:B------:R-:W-:Y:S01]  /*0150*/  HFMA2 R0, -RZ, RZ, 0, 0 ;  /* 0x00000000ff007431 */ /* 0x000fe200000001ff */
[----:B------:R-:W-:Y:S01]  /*0160*/  LOP3.LUT R10, R2, 0xf, RZ, 0xc0, !PT ;  /* 0x0000000f020a7812 */ /* 0x000fe200078ec0ff */
[----:B------:R-:W-:-:S03]  /*0170*/  IMAD R3, R7, R2, RZ ;  /* 0x0000000207037224 */ /* 0x000fc600078e02ff */
[----:B------:R-:W-:-:S07]  /*0180*/  ISETP.NE.AND P0, PT, R10, RZ, PT ;  /* 0x000000ff0a00720c */ /* 0x000fce0003f05270 */
[----:B------:R-:W-:Y:S06]  /*0190*/  @!P1 BRA `(.L_x_60) ;  /* 0x0000000000cc9947 */ /* 0x000fec0003800000 */
[----:B------:R-:W0:Y:S01]  /*01a0*/  LDCU.64 UR6, c[0x0][0x380] ;  /* 0x00007000ff0677ac */ /* 0x000e220008000a00 */
[----:B------:R-:W-:Y:S01]  /*01b0*/  LOP3.LUT R0, R2, 0x7ffffff0, RZ, 0xc0, !PT ;  /* 0x7ffffff002007812 */ /* 0x000fe200078ec0ff */
[----:B------:R-:W-:Y:S01]  /*01c0*/  IMAD.MOV.U32 R8, RZ, RZ, R3 ;  /* 0x000000ffff087224 */ /* 0x000fe200078e0003 */
[----:B------:R-:W1:Y:S02]  /*01d0*/  LDCU.64 UR4, c[0x0][0x398] ;  /* 0x00007300ff0477ac */ /* 0x000e640008000a00 */
[----:B------:R-:W-:Y:S01]  /*01e0*/  IADD3 R9, PT, PT, -R0, RZ, RZ ;  /* 0x000000ff00097210 */ /* 0x000fe20007ffe1ff */
[----:B0-----:R-:W-:Y:S02]  /*01f0*/  UIADD3 UR6, UP0, UPT, UR6, 0x20, URZ ;  /* 0x0000002006067890 */ /* 0x001fe4000ff1e0ff */
[----:B-1----:R-:W-:Y:S02]  /*0200*/  UIADD3 UR4, UP1, UPT, UR4, 0x20, URZ ;  /* 0x0000002004047890 */ /* 0x002fe4000ff3e0ff */
[----:B------:R-:W-:-:S02]  /*0210*/  UIADD3.X UR7, UPT, UPT, URZ, UR7, URZ, UP0, !UPT ;  /* 0x00000007ff077290 */ /* 0x000fc400087fe4ff */
[----:B------:R-:W-:-:S12]  /*0220*/  UIADD3.X UR5, UPT, UPT, URZ, UR5, URZ, UP1, !UPT ;  /* 0x00000005ff057290 */ /* 0x000fd80008ffe4ff */
.L_x_61:
[----:B------:R-:W-:Y:S01]  /*0230*/  MOV R5, UR7 ;  /* 0x0000000700057c02 */ /* 0x000fe20008000f00 */
[----:B------:R-:W-:-:S04]  /*0240*/  IMAD.U32 R4, RZ, RZ, UR6 ;  /* 0x00000006ff047e24 */ /* 0x000fc8000f8e00ff */
[----:B------:R-:W-:-:S05]  /*0250*/  IMAD.WIDE R4, R8, 0x4, R4 ;  /* 0x0000000408047825 */ /* 0x000fca00078e0204 */
[----:B----4-:R-:W2:Y:S01]  /*0260*/  LDG.E R11, desc[UR12][R4.64+-0x20] ;  /* 0xffffe00c040b7981 */ /* 0x010ea2000c1e1900 */
[----:B------:R-:W-:Y:S01]  /*0270*/  MOV R7, UR5 ;  /* 0x0000000500077c02 */ /* 0x000fe20008000f00 */
[----:B------:R-:W-:-:S04]  /*0280*/  IMAD.U32 R6, RZ, RZ, UR4 ;  /* 0x00000004ff067e24 */ /* 0x000fc8000f8e00ff */
[----:B------:R-:W-:-:S05]  /*0290*/  IMAD.WIDE R6, R8, 0x4, R6 ;  /* 0x0000000408067825 */ /* 0x000fca00078e0206 */
[----:B--2---:R0:W-:Y:S04]  /*02a0*/  STG.E desc[UR12][R6.64+-0x20], R11 ;  /* 0xffffe00b06007986 */ /* 0x0041e8000c10190c */
[----:B------:R-:W2:Y:S04]  /*02b0*/  LDG.E R13, desc[UR12][R4.64+-0x1c] ;  /* 0xffffe40c040d7981 */ /* 0x000ea8000c1e1900 */
[----:B--2---:R1:W-:Y:S04]  /*02c0*/  STG.E desc[UR12][R6.64+-0x1c], R13 ;  /* 0xffffe40d06007986 */ /* 0x0043e8000c10190c */
[----:B------:R-:W2:Y:S04]  /*02d0*/  LDG.E R15, desc[UR12][R4.64+-0x18] ;  /* 0xffffe80c040f7981 */ /* 0x000ea8000c1e1900 */
[----:B--2---:R2:W-:Y:S04]  /*02e0*/  STG.E desc[UR12][R6.64+-0x18], R15 ;  /* 0xffffe80f06007986 */ /* 0x0045e8000c10190c */
[----:B------:R-:W3:Y:S04]  /*02f0*/  LDG.E R17, desc[UR12][R4.64+-0x14] ;  /* 0xffffec0c04117981 */ /* 0x000ee8000c1e1900 */
[----:B---3--:R3:W-:Y:S04]  /*0300*/  STG.E desc[UR12][R6.64+-0x14], R17 ;  /* 0xffffec1106007986 */ /* 0x0087e8000c10190c */
[----:B------:R-:W4:Y:S04]  /*0310*/  LDG.E R19, desc[UR12][R4.64+-0x10] ;  /* 0xfffff00c04137981 */ /* 0x000f28000c1e1900 */
[----:B----4-:R4:W-:Y:S04]  /*0320*/  STG.E desc[UR12][R6.64+-0x10], R19 ;  /* 0xfffff01306007986 */ /* 0x0109e8000c10190c */
[----:B------:R-:W5:Y:S04]  /*0330*/  LDG.E R21, desc[UR12][R4.64+-0xc] ;  /* 0xfffff40c04157981 */ /* 0x000f68000c1e1900 */
[----:B-----5:R5:W-:Y:S04]  /*0340*/  STG.E desc[UR12][R6.64+-0xc], R21 ;  /* 0xfffff41506007986 */ /* 0x020be8000c10190c */
[----:B0-----:R-:W2:Y:S04]  /*0350*/  LDG.E R11, desc[UR12][R4.64+-0x8] ;  /* 0xfffff80c040b7981 */ /* 0x001ea8000c1e1900 */
[----:B--2---:R0:W-:Y:S04]  /*0360*/  STG.E desc[UR12][R6.64+-0x8], R11 ;  /* 0xfffff80b06007986 */ /* 0x0041e8000c10190c */
[----:B-1----:R-:W2:Y:S04]  /*0370*/  LDG.E R13, desc[UR12][R4.64+-0x4] ;  /* 0xfffffc0c040d7981 */ /* 0x002ea8000c1e1900 */
[----:B--2---:R1:W-:Y:S04]  /*0380*/  STG.E desc[UR12][R6.64+-0x4], R13 ;  /* 0xfffffc0d06007986 */ /* 0x0043e8000c10190c */
[----:B------:R-:W2:Y:S04]  /*0390*/  LDG.E R15, desc[UR12][R4.64] ;  /* 0x0000000c040f7981 */ /* 0x000ea8000c1e1900 */
[----:B--2---:R2:W-:Y:S04]  /*03a0*/  STG.E desc[UR12][R6.64], R15 ;  /* 0x0000000f06007986 */ /* 0x0045e8000c10190c */
[----:B---3--:R-:W3:Y:S04]  /*03b0*/  LDG.E R17, desc[UR12][R4.64+0x4] ;  /* 0x0000040c04117981 */ /* 0x008ee8000c1e1900 */
[----:B---3--:R3:W-:Y:S04]  /*03c0*/  STG.E desc[UR12][R6.64+0x4], R17 ;  /* 0x0000041106007986 */ /* 0x0087e8000c10190c */
[----:B----4-:R-:W4:Y:S04]  /*03d0*/  LDG.E R19, desc[UR12][R4.64+0x8] ;  /* 0x0000080c04137981 */ /* 0x010f28000c1e1900 */
[----:B----4-:R4:W-:Y:S04]  /*03e0*/  STG.E desc[UR12][R6.64+0x8], R19 ;  /* 0x0000081306007986 */ /* 0x0109e8000c10190c */
[----:B-----5:R-:W5:Y:S04]  /*03f0*/  LDG.E R21, desc[UR12][R4.64+0xc] ;  /* 0x00000c0c04157981 */ /* 0x020f68000c1e1900 */
[----:B-----5:R4:W-:Y:S04]  /*0400*/  STG.E desc[UR12][R6.64+0xc], R21 ;  /* 0x00000c1506007986 */ /* 0x0209e8000c10190c */
[----:B0-----:R-:W5:Y:S04]  /*0410*/  LDG.E R11, desc[UR12][R4.64+0x10] ;  /* 0x0000100c040b7981 */ /* 0x001f68000c1e1900 */
[----:B-----5:R4:W-:Y:S04]  /*0420*/  STG.E desc[UR12][R6.64+0x10], R11 ;  /* 0x0000100b06007986 */ /* 0x0209e8000c10190c */
[----:B-1----:R-:W5:Y:S04]  /*0430*/  LDG.E R13, desc[UR12][R4.64+0x14] ;  /* 0x0000140c040d7981 */ /* 0x002f68000c1e1900 */
[----:B-----5:R4:W-:Y:S04]  /*0440*/  STG.E desc[UR12][R6.64+0x14], R13 ;  /* 0x0000140d06007986 */ /* 0x0209e8000c10190c */
[----:B--2---:R-:W2:Y:S04]  /*0450*/  LDG.E R15, desc[UR12][R4.64+0x18] ;  /* 0x0000180c040f7981 */ /* 0x004ea8000c1e1900 */
[----:B--2---:R4:W-:Y:S04]  /*0460*/  STG.E desc[UR12][R6.64+0x18], R15 ;  /* 0x0000180f06007986 */ /* 0x0049e8000c10190c */
[----:B---3--:R-:W2:Y:S01]  /*0470*/  LDG.E R17, desc[UR12][R4.64+0x1c] ;  /* 0x00001c0c04117981 */ /* 0x008ea2000c1e1900 */
[----:B------:R-:W-:Y:S01]  /*0480*/  VIADD R9, R9, 0x10 ;  /* 0x0000001009097836 */ /* 0x000fe20000000000 */
[----:B------:R-:W-:-:S04]  /*0490*/  IADD3 R8, PT, PT, R8, 0x10, RZ ;  /* 0x0000001008087810 */ /* 0x000fc80007ffe0ff */
[----:B------:R-:W-:Y:S01]  /*04a0*/  ISETP.NE.AND P1, PT, R9, RZ, PT ;  /* 0x000000ff0900720c */ /* 0x000fe20003f25270 */
[----:B--2---:R4:W-:-:S12]  /*04b0*/  STG.E desc[UR12][R6.64+0x1c], R17 ;  /* 0x00001c1106007986 */ /* 0x0049d8000c10190c */
[----:B------:R-:W-:Y:S05]  /*04c0*/  @P1 BRA `(.L_x_61) ;  /* 0xfffffffc00581947 */ /* 0x000fea000383ffff */
.L_x_60:
[----:B------:R-:W-:Y:S05]  /*04d0*/  @!P0 EXIT ;  /* 0x000000000000894d */ /* 0x000fea0003800000 */
[----:B------:R-:W-:Y:S02]  /*04e0*/  ISETP.GE.U32.AND P0, PT, R10, 0x8, PT ;  /* 0x000000080a00780c */ /* 0x000fe40003f06070 */
[----:B------:R-:W-:-:S04]  /*04f0*/  LOP3.LUT R8, R2, 0x7, RZ, 0xc0, !PT ;  /* 0x0000000702087812 */ /* 0x000fc800078ec0ff */
[----:B------:R-:W-:-:S07]  /*0500*/  ISETP.NE.AND P1, PT, R8, RZ, PT ;  /* 0x000000ff0800720c */ /* 0x000fce0003f25270 */
[----:B------:R-:W-:Y:S06]  /*0510*/  @!P0 BRA `(.L_x_62) ;  /* 0x0000000000588947 */ /* 0x000fec0003800000 */
[----:B------:R-:W0:Y:S01]  /*0520*/  LDC.64 R4, c[0x0][0x380] ;  /* 0x0000e000ff047b82 */ /* 0x000e220000000a00 */
[----:B------:R-:W-:-:S07]  /*0530*/  IMAD.IADD R9, R3, 0x1, R0 ;  /* 0x0000000103097824 */ /* 0x000fce00078e0200 */
[----:B----4-:R-:W1:Y:S01]  /*0540*/  LDC.64 R6, c[0x0][0x398] ;  /* 0x0000e600ff067b82 */ /* 0x010e620000000a00 */
[----:B0-----:R-:W-:-:S05]  /*0550*/  IMAD.WIDE R4, R9, 0x4, R4 ;  /* 0x0000000409047825 */ /* 0x001fca00078e0204 */
[----:B------:R-:W2:Y:S01]  /*0560*/  LDG.E R11, desc[UR12][R4.64] ;  /* 0x0000000c040b7981 */ /* 0x000ea2000c1e1900 */
[----:B-1----:R-:W-:-:S05]  /*0570*/  IMAD.WIDE R6, R9, 0x4, R6 ;  /* 0x0000000409067825 */ /* 0x002fca00078e0206 */
[----:B--2---:R0:W-:Y:S04]  /*0580*/  STG.E desc[UR12][R6.64], R11 ;  /* 0x0000000b06007986 */ /* 0x0041e8000c10190c */
[----:B------:R-:W2:Y:S04]  /*0590*/  LDG.E R9, desc[UR12][R4.64+0x4] ;  /* 0x0000040c04097981 */ /* 0x000ea8000c1e1900 */
[----:B--2---:R1:W-:Y:S04]  /*05a0*/  STG.E desc[UR12][R6.64+0x4], R9 ;  /* 0x0000040906007986 */ /* 0x0043e8000c10190c */
[----:B------:R-:W2:Y:S04]  /*05b0*/  LDG.E R13, desc[UR12][R4.64+0x8] ;  /* 0x0000080c040d7981 */ /* 0x000ea8000c1e1900 */
[----:B--2---:R2:W-:Y:S04]  /*05c0*/  STG.E desc[UR12][R6.64+0x8], R13 ;  /* 0x0000080d06007986 */ /* 0x0045e8000c10190c */
[----:B------:R-:W3:Y:S04]  /*05d0*/  LDG.E R15, desc[UR12][R4.64+0xc] ;  /* 0x00000c0c040f7981 */ /* 0x000ee8000c1e1900 */
[----:B---3--:R2:W-:Y:S04]  /*05e0*/  STG.E desc[UR12][R6.64+0xc], R15 ;  /* 0x00000c0f06007986 */ /* 0x0085e8000c10190c */
[----:B------:R-:W3:Y:S04]  /*05f0*/  LDG.E R17, desc[UR12][R4.64+0x10] ;  /* 0x0000100c04117981 */ /* 0x000ee8000c1e1900 */
[----:B---3--:R2:W-:Y:S04]  /*0600*/  STG.E desc[UR12][R6.64+0x10], R17 ;  /* 0x0000101106007986 */ /* 0x0085e8000c10190c */
[----:B------:R-:W3:Y:S04]  /*0610*/  LDG.E R19, desc[UR12][R4.64+0x14] ;  /* 0x0000140c04137981 */ /* 0x000ee8000c1e1900 */
[----:B---3--:R2:W-:Y:S04]  /*0620*/  STG.E desc[UR12][R6.64+0x14], R19 ;  /* 0x0000141306007986 */ /* 0x0085e8000c10190c */
[----:B0-----:R-:W3:Y:S04]  /*0630*/  LDG.E R11, desc[UR12][R4.64+0x18] ;  /* 0x0000180c040b7981 */ /* 0x001ee8000c1e1900 */
[----:B---3--:R2:W-:Y:S04]  /*0640*/  STG.E desc[UR12][R6.64+0x18], R11 ;  /* 0x0000180b06007986 */ /* 0x0085e8000c10190c */
[----:B-1----:R-:W3:Y:S01]  /*0650*/  LDG.E R9, desc[UR12][R4.64+0x1c] ;  /* 0x00001c0c04097981 */ /* 0x002ee2000c1e1900 */
[----:B------:R-:W-:-:S03]  /*0660*/  IADD3 R0, PT, PT, R0, 0x8, RZ ;  /* 0x0000000800007810 */ /* 0x000fc60007ffe0ff */
[----:B---3--:R2:W-:Y:S04]  /*0670*/  STG.E desc[UR12][R6.64+0x1c], R9 ;  /* 0x00001c0906007986 */ /* 0x0085e8000c10190c */
.L_x_62:
[----:B------:R-:W-:Y:S05]  /*0680*/  @!P1 EXIT ;  /* 0x000000000000994d */ /* 0x000fea0003800000 */
[----:B------:R-:W-:Y:S02]  /*0690*/  ISETP.GE.U32.AND P0, PT, R8, 0x4, PT ;  /* 0x000000040800780c */ /* 0x000fe40003f06070 */
[----:B------:R-:W-:-:S04]  /*06a0*/  LOP3.LUT R2, R2, 0x3, RZ, 0xc0, !PT ;  /* 0x0000000302027812 */ /* 0x000fc800078ec0ff */
[----:B------:R-:W-:-:S07]  /*06b0*/  ISETP.NE.AND P1, PT, R2, RZ, PT ;  /* 0x000000ff0200720c */ /* 0x000fce0003f25270 */
[----:B------:R-:W-:Y:S06]  /*06c0*/  @!P0 BRA `(.L_x_63) ;  /* 0x0000000000388947 */ /* 0x000fec0003800000 */
[----:B------:R-:W0:Y:S01]  /*06d0*/  LDC.64 R4, c[0x0][0x380] ;  /* 0x0000e000ff047b82 */ /* 0x000e220000000a00 */
[----:B--2-4-:R-:W-:-:S07]  /*06e0*/  IADD3 R11, PT, PT, R3, R0, RZ ;  /* 0x00000000030b7210 */ /* 0x014fce0007ffe0ff */
[----:B------:R-:W1:Y:S01]  /*06f0*/  LDC.64 R6, c[0x0][0x398] ;  /* 0x0000e600ff067b82 */ /* 0x000e620000000a00 */
        /* <DEDUP_REMOVED lines=8> */
[----:B------:R-:W2:Y:S01]  /*0780*/  LDG.E R15, desc[UR12][R4.64+0xc] ;  /* 0x00000c0c040f7981 */ /* 0x000ea2000c1e1900 */
[----:B------:R-:W-:-:S03]  /*0790*/  VIADD R0, R0, 0x4 ;  /* 0x0000000400007836 */ /* 0x000fc60000000000 */
[----:B--2---:R0:W-:Y:S04]  /*07a0*/  STG.E desc[UR12][R6.64+0xc], R15 ;  /* 0x00000c0f06007986 */ /* 0x0041e8000c10190c */
.L_x_63:
[----:B------:R-:W-:Y:S05]  /*07b0*/  @!P1 EXIT ;  /* 0x000000000000994d */ /* 0x000fea0003800000 */
[----:B0-2-4-:R-:W0:Y:S01]  /*07c0*/  LDC.64 R6, c[0x0][0x398] ;  /* 0x0000e600ff067b82 */ /* 0x015e220000000a00 */
[----:B------:R-:W-:Y:S02]  /*07d0*/  IADD3 R11, PT, PT, R3, R0, RZ ;  /* 0x00000000030b7210 */ /* 0x000fe40007ffe0ff */
[----:B------:R-:W-:-:S05]  /*07e0*/  IADD3 R0, PT, PT, -R2, RZ, RZ ;  /* 0x000000ff02007210 */ /* 0x000fca0007ffe1ff */
[----:B------:R-:W1:Y:S02]  /*07f0*/  LDC.64 R8, c[0x0][0x380] ;  /* 0x0000e000ff087b82 */ /* 0x000e640000000a00 */
.L_x_64:
[----:B-12---:R-:W-:-:S06]  /*0800*/  IMAD.WIDE R4, R11, 0x4, R8 ;  /* 0x000000040b047825 */ /* 0x006fcc00078e0208 */
[----:B------:R-:W2:Y:S01]  /*0810*/  LDG.E R5, desc[UR12][R4.64] ;  /* 0x0000000c04057981 */ /* 0x000ea2000c1e1900 */
[C---:B0-----:R-:W-:Y:S01]  /*0820*/  IMAD.WIDE R2, R11.reuse, 0x4, R6 ;  /* 0x000000040b027825 */ /* 0x041fe200078e0206 */
[----:B------:R-:W-:-:S03]  /*0830*/  IADD3 R11, PT, PT, R11, 0x1, RZ ;  /* 0x000000010b0b7810 */ /* 0x000fc60007ffe0ff */
[----:B------:R-:W-:-:S05]  /*0840*/  VIADD R0, R0, 0x1 ;  /* 0x0000000100007836 */ /* 0x000fca0000000000 */
[----:B------:R-:W-:Y:S01]  /*0850*/  ISETP.NE.AND P0, PT, R0, RZ, PT ;  /* 0x000000ff0000720c */ /* 0x000fe20003f05270 */
[----:B--2---:R2:W-:-:S12]  /*0860*/  STG.E desc[UR12][R2.64], R5 ;  /* 0x0000000502007986 */ /* 0x0045d8000c10190c */
[----:B------:R-:W-:Y:S05]  /*0870*/  @P0 BRA `(.L_x_64) ;  /* 0xfffffffc00e00947 */ /* 0x000fea000383ffff */
[----:B------:R-:W-:Y:S05]  /*0880*/  EXIT ;  /* 0x000000000000794d */ /* 0x000fea0003800000 */
.L_x_59:
[----:B------:R-:W0:Y:S02]  /*0890*/  LDCU UR8, c[0x0][0x3a0] ;  /* 0x00007400ff0877ac */ /* 0x000e240008000800 */
[----:B0-----:R-:W-:-:S09]  /*08a0*/  UISETP.GE.AND UP0, UPT, UR8, 0x1, UPT ;  /* 0x000000010800788c */ /* 0x001fd2000bf06270 */
[----:B------:R-:W-:Y:S05]  /*08b0*/  BRA.U !UP0, `(.L_x_65) ;  /* 0x0000000508d07547 */ /* 0x000fea000b800000 */
[----:B------:R-:W-:Y:S02]  /*08c0*/  UISETP.GE.U32.AND UP1, UPT, UR8, 0x10, UPT ;  /* 0x000000100800788c */ /* 0x000fe4000bf26070 */
[----:B------:R-:W-:Y:S01]  /*08d0*/  IMAD R0, R7, UR8, RZ ;  /* 0x0000000807007c24 */ /* 0x000fe2000f8e02ff */
[----:B------:R-:W-:Y:S01]  /*08e0*/  ULOP3.LUT UR14, UR8, 0xf, URZ, 0xc0, !UPT ;  /* 0x0000000f080e7892 */ /* 0x000fe2000f8ec0ff */
[----:B------:R-:W-:-:S03]  /*08f0*/  UMOV UR4, URZ ;  /* 0x000000ff00047c82 */ /* 0x000fc60008000000 */
[----:B------:R-:W-:Y:S02]  /*0900*/  UISETP.NE.AND UP0, UPT, UR14, URZ, UPT ;  /* 0x000000ff0e00728c */ /* 0x000fe4000bf05270 */
[----:B------:R-:W-:Y:S09]  /*0910*/  BRA.U !UP1, `(.L_x_66) ;  /* 0x0000000109cc7547 */ /* 0x000ff2000b800000 */
[----:B------:R-:W0:Y:S01]  /*0920*/  LDCU.64 UR6, c[0x0][0x388] ;  /* 0x00007100ff0677ac */ /* 0x000e220008000a00 */
[----:B------:R-:W-:Y:S01]  /*0930*/  MOV R10, R0 ;  /* 0x00000000000a7202 */ /* 0x000fe20000000f00 */
[----:B------:R-:W1:Y:S01]  /*0940*/  LDCU.64 UR10, c[0x0][0x398] ;  /* 0x00007300ff0a77ac */ /* 0x000e620008000a00 */
[----:B------:R-:W-:-:S04]  /*0950*/  ULOP3.LUT UR4, UR8, 0x7ffffff0, URZ, 0xc0, !UPT ;  /* 0x7ffffff008047892 */ /* 0x000fc8000f8ec0ff */
[----:B------:R-:W-:Y:S02]  /*0960*/  UIADD3 UR9, UPT, UPT, -UR4, URZ, URZ ;  /* 0x000000ff04097290 */ /* 0x000fe4000fffe1ff */
[----:B0-----:R-:W-:Y:S02]  /*0970*/  UIADD3 UR5, UP1, UPT, UR6, 0x20, URZ ;  /* 0x0000002006057890 */ /* 0x001fe4000ff3e0ff */
[----:B-1----:R-:W-:Y:S02]  /*0980*/  UIADD3 UR10, UP2, UPT, UR10, 0x20, URZ ;  /* 0x000000200a0a7890 */ /* 0x002fe4000ff5e0ff */
[----:B------:R-:W-:Y:S02]  /*0990*/  UIADD3.X UR6, UPT, UPT, URZ, UR7, URZ, UP1, !UPT ;  /* 0x00000007ff067290 */ /* 0x000fe40008ffe4ff */
[----:B------:R-:W-:-:S12]  /*09a0*/  UIADD3.X UR11, UPT, UPT, URZ, UR11, URZ, UP2, !UPT ;  /* 0x0000000bff0b7290 */ /* 0x000fd800097fe4ff */
.L_x_67:
        /* <DEDUP_REMOVED lines=37> */
[----:B------:R-:W-:Y:S01]  /*0c00*/  UIADD3 UR9, UPT, UPT, UR9, 0x10, URZ ;  /* 0x0000001009097890 */ /* 0x000fe2000fffe0ff */
[----:B------:R-:W-:-:S03]  /*0c10*/  IADD3 R10, PT, PT, R10, 0x10, RZ ;  /* 0x000000100a0a7810 */ /* 0x000fc60007ffe0ff */
[----:B------:R-:W-:Y:S01]  /*0c20*/  UISETP.NE.AND UP1, UPT, UR9, URZ, UPT ;  /* 0x000000ff0900728c */ /* 0x000fe2000bf25270 */
[----:B--2---:R4:W-:Y:S08]  /*0c30*/  STG.E desc[UR12][R8.64+0x1c], R17 ;  /* 0x00001c1108007986 */ /* 0x0049f0000c10190c */
[----:B------:R-:W-:Y:S05]  /*0c40*/  BRA.U UP1, `(.L_x_67) ;  /* 0xfffffffd01587547 */ /* 0x000fea000b83ffff */
.L_x_66:
[----:B------:R-:W-:Y:S05]  /*0c50*/  BRA.U !UP0, `(.L_x_65) ;  /* 0x0000000108e87547 */ /* 0x000fea000b800000 */
[----:B------:R-:W-:Y:S02]  /*0c60*/  UISETP.GE.U32.AND UP0, UPT, UR14, 0x8, UPT ;  /* 0x000000080e00788c */ /* 0x000fe4000bf06070 */
[----:B------:R-:W-:-:S04]  /*0c70*/  ULOP3.LUT UR6, UR8, 0x7, URZ, 0xc0, !UPT ;  /* 0x0000000708067892 */ /* 0x000fc8000f8ec0ff */
[----:B------:R-:W-:-:S03]  /*0c80*/  UISETP.NE.AND UP1, UPT, UR6, URZ, UPT ;  /* 0x000000ff0600728c */ /* 0x000fc6000bf25270 */
[----:B------:R-:W-:Y:S08]  /*0c90*/  BRA.U !UP0, `(.L_x_68) ;  /* 0x0000000108587547 */ /* 0x000ff0000b800000 */
[----:B------:R-:W0:Y:S01]  /*0ca0*/  LDC.64 R6, c[0x0][0x388] ;  /* 0x0000e200ff067b82 */ /* 0x000e220000000a00 */
[----:B----4-:R-:W-:-:S07]  /*0cb0*/  IADD3 R11, PT, PT, R0, UR4, RZ ;  /* 0x00000004000b7c10 */ /* 0x010fce000fffe0ff */
        /* <DEDUP_REMOVED lines=18> */
[----:B------:R-:W-:-:S03]  /*0de0*/  UIADD3 UR4, UPT, UPT, UR4, 0x8, URZ ;  /* 0x0000000804047890 */ /* 0x000fc6000fffe0ff */
[----:B---3--:R2:W-:Y:S09]  /*0df0*/  STG.E desc[UR12][R8.64+0x1c], R11 ;  /* 0x00001c0b08007986 */ /* 0x0085f2000c10190c */
.L_x_68:
[----:B------:R-:W-:Y:S05]  /*0e00*/  BRA.U !UP1, `(.L_x_65) ;  /* 0x00000001097c7547 */ /* 0x000fea000b800000 */
[----:B------:R-:W-:Y:S02]  /*0e10*/  UISETP.GE.U32.AND UP0, UPT, UR6, 0x4, UPT ;  /* 0x000000040600788c */ /* 0x000fe4000bf06070 */
[----:B------:R-:W-:-:S04]  /*0e20*/  ULOP3.LUT UR5, UR8, 0x3, URZ, 0xc0, !UPT ;  /* 0x0000000308057892 */ /* 0x000fc8000f8ec0ff */
[----:B------:R-:W-:-:S03]  /*0e30*/  UISETP.NE.AND UP1, UPT, UR5, URZ, UPT ;  /* 0x000000ff0500728c */ /* 0x000fc6000bf25270 */
[----:B------:R-:W-:Y:S08]  /*0e40*/  BRA.U !UP0, `(.L_x_69) ;  /* 0x0000000108387547 */ /* 0x000ff0000b800000 */
[----:B------:R-:W0:Y:S01]  /*0e50*/  LDC.64 R6, c[0x0][0x388] ;  /* 0x0000e200ff067b82 */ /* 0x000e220000000a00 */
[----:B--2-4-:R-:W-:-:S07]  /*0e60*/  VIADD R13, R0, UR4 ;  /* 0x00000004000d7c36 */ /* 0x014fce0008000000 */
        /* <DEDUP_REMOVED lines=10> */
[----:B------:R-:W-:-:S03]  /*0f10*/  UIADD3 UR4, UPT, UPT, UR4, 0x4, URZ ;  /* 0x0000000404047890 */ /* 0x000fc6000fffe0ff */
[----:B--2---:R0:W-:Y:S09]  /*0f20*/  STG.E desc[UR12][R8.64+0xc], R17 ;  /* 0x00000c1108007986 */ /* 0x0041f2000c10190c */
.L_x_69:
[----:B------:R-:W-:Y:S05]  /*0f30*/  BRA.U !UP1, `(.L_x_65) ;  /* 0x0000000109307547 */ /* 0x000fea000b800000 */
[----:B0-2-4-:R-:W0:Y:S01]  /*0f40*/  LDC.64 R10, c[0x0][0x398] ;  /* 0x0000e600ff0a7b82 */ /* 0x015e220000000a00 */
[----:B------:R-:W-:Y:S01]  /*0f50*/  IADD3 R15, PT, PT, R0, UR4, RZ ;  /* 0x00000004000f7c10 */ /* 0x000fe2000fffe0ff */
[----:B------:R-:W-:-:S06]  /*0f60*/  UIADD3 UR5, UPT, UPT, -UR5, URZ, URZ ;  /* 0x000000ff05057290 */ /* 0x000fcc000fffe1ff */
[----:B------:R-:W1:Y:S06]  /*0f70*/  LDC.64 R12, c[0x0][0x388] ;  /* 0x0000e200ff0c7b82 */ /* 0x000e6c0000000a00 */
.L_x_70:
[----:B-1-3--:R-:W-:-:S06]  /*0f80*/  IMAD.WIDE R8, R15, 0x4, R12 ;  /* 0x000000040f087825 */ /* 0x00afcc00078e020c */
[----:B------:R-:W2:Y:S01]  /*0f90*/  LDG.E R9, desc[UR12][R8.64] ;  /* 0x0000000c08097981 */ /* 0x000ea2000c1e1900 */
[C---:B0-----:R-:W-:Y:S01]  /*0fa0*/  IMAD.WIDE R6, R15.reuse, 0x4, R10 ;  /* 0x000000040f067825 */ /* 0x041fe200078e020a */
[----:B------:R-:W-:Y:S01]  /*0fb0*/  UIADD3 UR5, UPT, UPT, UR5, 0x1, URZ ;  /* 0x0000000105057890 */ /* 0x000fe2000fffe0ff */
[----:B------:R-:W-:-:S03]  /*0fc0*/  IADD3 R15, PT, PT, R15, 0x1, RZ ;  /* 0x000000010f0f7810 */ /* 0x000fc60007ffe0ff */
[----:B------:R-:W-:Y:S01]  /*0fd0*/  UISETP.NE.AND UP0, UPT, UR5, URZ, UPT ;  /* 0x000000ff0500728c */ /* 0x000fe2000bf05270 */
[----:B--2---:R3:W-:Y:S08]  /*0fe0*/  STG.E desc[UR12][R6.64], R9 ;  /* 0x0000000906007986 */ /* 0x0047f0000c10190c */
[----:B------:R-:W-:Y:S05]  /*0ff0*/  BRA.U UP0, `(.L_x_70) ;  /* 0xfffffffd00e07547 */ /* 0x000fea000b83ffff */
.L_x_65:
[----:B------:R-:W5:Y:S04]  /*1000*/  LDG.E R3, desc[UR12][R2.64] ;  /* 0x0000000c02037981 */ /* 0x000f68000c1e1900 */
[----:B-----5:R-:W-:Y:S01]  /*1010*/  STG.E desc[UR12][R4.64], R3 ;  /* 0x0000000304007986 */ /* 0x020fe2000c10190c */
[----:B------:R-:W-:Y:S05]  /*1020*/  EXIT ;  /* 0x000000000000794d */ /* 0x000fea0003800000 */
.L_x_71:
        /* <DEDUP_REMOVED lines=13> */
.L_x_162:


//--------------------- .text._Z16evolutionKernelPPfS_PiS_P17curandStateXORWOWiifPK8instanceS0_S0_ --------------------------
	.section	.text._Z16evolutionKernelPPfS_PiS_P17curandStateXORWOWiifPK8instanceS0_S0_,"ax",@progbits
	.align	128
        .global         _Z16evolutionKernelPPfS_PiS_P17curandStateXORWOWiifPK8instanceS0_S0_
        .type           _Z16evolutionKernelPPfS_PiS_P17curandStateXORWOWiifPK8instanceS0_S0_,@function
        .size           _Z16evolutionKernelPPfS_PiS_P17curandStateXORWOWiifPK8instanceS0_S0_,(.L_x_163 - _Z16evolutionKernelPPfS_PiS_P17curandStateXORWOWiifPK8instanceS0_S0_)
        .other          _Z16evolutionKernelPPfS_PiS_P17curandStateXORWOWiifPK8instanceS0_S0_,@"STO_CUDA_ENTRY STV_DEFAULT"
_Z16evolutionKernelPPfS_PiS_P17curandStateXORWOWiifPK8instanceS0_S0_:
.text._Z16evolutionKernelPPfS_PiS_P17curandStateXORWOWiifPK8instanceS0_S0_:
        /* <DEDUP_REMOVED lines=12> */
[----:B-1----:R0:W-:Y:S01]  /*00c0*/  STG.E desc[UR8][R4.64], RZ ;  /* 0x000000ff04007986 */ /* 0x0021e2000c101908 */
[----:B--2---:R-:W-:-:S05]  /*00d0*/  IMAD.WIDE R2, R0, 0x30, R2 ;  /* 0x0000003000027825 */ /* 0x004fca00078e0202 */
[----:B------:R1:W5:Y:S04]  /*00e0*/  LDG.E.64 R6, desc[UR8][R2.64] ;  /* 0x0000000802067981 */ /* 0x000368000c1e1b00 */
[----:B------:R1:W5:Y:S04]  /*00f0*/  LDG.E.64 R10, desc[UR8][R2.64+0x8] ;  /* 0x00000808020a7981 */ /* 0x000368000c1e1b00 */
[----:B------:R1:W5:Y:S01]  /*0100*/  LDG.E.64 R8, desc[UR8][R2.64+0x10] ;  /* 0x0000100802087981 */ /* 0x000362000c1e1b00 */
[----:B------:R-:W2:Y:S01]  /*0110*/  I2F.U32.RP R14, UR5 ;  /* 0x00000005000e7d06 */ /* 0x000ea20008209000 */
[----:B------:R-:W-:Y:S01]  /*0120*/  BSSY.RECONVERGENT B0, `(.L_x_72) ;  /* 0x0000021000007945 */ /* 0x000fe20003800200 */
[----:B------:R-:W-:-:S06]  /*0130*/  ISETP.NE.U32.AND P1, PT, RZ, UR5, PT ;  /* 0x00000005ff007c0c */ /* 0x000fcc000bf25070 */
[----:B--2---:R-:W2:Y:S02]  /*0140*/  MUFU.RCP R14, R14 ;  /* 0x0000000e000e7308 */ /* 0x004ea40000001000 */
[----:B--2---:R-:W-:-:S06]  /*0150*/  VIADD R15, R14, 0xffffffe ;  /* 0x0ffffffe0e0f7836 */ /* 0x004fcc0000000000 */
[----:B------:R-:W2:Y:S02]  /*0160*/  F2I.FTZ.U32.TRUNC.NTZ R13, R15 ;  /* 0x0000000f000d7305 */ /* 0x000ea4000021f000 */
[----:B--2---:R-:W-:-:S04]  /*0170*/  IMAD.MOV R12, RZ, RZ, -R13 ;  /* 0x000000ffff0c7224 */ /* 0x004fc800078e0a0d */
[----:B0-----:R-:W-:Y:S02]  /*0180*/  IMAD R5, R12, UR5, RZ ;  /* 0x000000050c057c24 */ /* 0x001fe4000f8e02ff */
[----:B------:R-:W-:-:S04]  /*0190*/  IMAD.MOV.U32 R12, RZ, RZ, RZ ;  /* 0x000000ffff0c7224 */ /* 0x000fc800078e00ff */
[----:B------:R-:W-:Y:S01]  /*01a0*/  IMAD.HI.U32 R12, R13, R5, R12 ;  /* 0x000000050d0c7227 */ /* 0x000fe200078e000c */
[----:B-1----:R-:W-:-:S07]  /*01b0*/  LOP3.LUT R13, RZ, UR5, RZ, 0x33, !PT ;  /* 0x00000005ff0d7c12 */ /* 0x002fce000f8e33ff */
.L_x_73:
[----:B-----5:R-:W-:Y:S01]  /*01c0*/  SHF.R.U32.HI R4, RZ, 0x2, R7 ;  /* 0x00000002ff047819 */ /* 0x020fe20000011607 */
[----:B------:R-:W-:Y:S01]  /*01d0*/  VIADD R6, R6, 0x587c5 ;  /* 0x000587c506067836 */ /* 0x000fe20000000000 */
[----:B------:R-:W-:Y:S02]  /*01e0*/  SHF.L.U32 R5, R9, 0x4, RZ ;  /* 0x0000000409057819 */ /* 0x000fe400000006ff */
[----:B------:R-:W-:-:S05]  /*01f0*/  LOP3.LUT R4, R4, R7, RZ, 0x3c, !PT ;  /* 0x0000000704047212 */ /* 0x000fca00078e3cff */
[----:B------:R-:W-:-:S05]  /*0200*/  IMAD.SHL.U32 R7, R4, 0x2, RZ ;  /* 0x0000000204077824 */ /* 0x000fca00078e00ff */
[----:B------:R-:W-:Y:S01]  /*0210*/  LOP3.LUT R4, R4, R7, R5, 0x96, !PT ;  /* 0x0000000704047212 */ /* 0x000fe200078e9605 */
[----:B------:R-:W-:Y:S01]  /*0220*/  IMAD.MOV.U32 R7, RZ, RZ, R10 ;  /* 0x000000ffff077224 */ /* 0x000fe200078e000a */
[----:B------:R-:W-:Y:S01]  /*0230*/  MOV R10, R11 ;  /* 0x0000000b000a7202 */ /* 0x000fe20000000f00 */
[----:B------:R-:W-:Y:S01]  /*0240*/  IMAD.MOV.U32 R11, RZ, RZ, R8 ;  /* 0x000000ffff0b7224 */ /* 0x000fe200078e0008 */
[----:B------:R-:W-:Y:S01]  /*0250*/  LOP3.LUT R15, R4, R9, RZ, 0x3c, !PT ;  /* 0x00000009040f7212 */ /* 0x000fe200078e3cff */
[----:B------:R-:W-:-:S04]  /*0260*/  IMAD.MOV.U32 R8, RZ, RZ, R9 ;  /* 0x000000ffff087224 */ /* 0x000fc800078e0009 */
        /* <DEDUP_REMOVED lines=9> */
[----:B------:R-:W-:-:S04]  /*0300*/  SEL R5, R13, R4, !P1 ;  /* 0x000000040d057207 */ /* 0x000fc80004800000 */
[----:B------:R-:W-:-:S13]  /*0310*/  ISETP.NE.AND P0, PT, R5, R0, PT ;  /* 0x000000000500720c */ /* 0x000fda0003f05270 */
[----:B------:R-:W-:Y:S05]  /*0320*/  @!P0 BRA `(.L_x_73) ;  /* 0xfffffffc00a48947 */ /* 0x000fea000383ffff */
[----:B------:R-:W-:Y:S05]  /*0330*/  BSYNC.RECONVERGENT B0 ;  /* 0x0000000000007941 */ /* 0x000fea0003800200 */
.L_x_72:
[----:B------:R-:W-:Y:S01]  /*0340*/  BSSY.RECONVERGENT B0, `(.L_x_74) ;  /* 0x0000019000007945 */ /* 0x000fe20003800200 */
.L_x_75:
[----:B------:R-:W-:Y:S01]  /*0350*/  SHF.R.U32.HI R4, RZ, 0x2, R7 ;  /* 0x00000002ff047819 */ /* 0x000fe20000011607 */
[----:B------:R-:W-:Y:S01]  /*0360*/  VIADD R6, R6, 0x587c5 ;  /* 0x000587c506067836 */ /* 0x000fe20000000000 */
[----:B------:R-:W-:Y:S02]  /*0370*/  SHF.L.U32 R14, R9, 0x4, RZ ;  /* 0x00000004090e7819 */ /* 0x000fe400000006ff */
[----:B------:R-:W-:-:S05]  /*0380*/  LOP3.LUT R4, R4, R7, RZ, 0x3c, !PT ;  /* 0x0000000704047212 */ /* 0x000fca00078e3cff */
[----:B------:R-:W-:-:S05]  /*0390*/  IMAD.SHL.U32 R7, R4, 0x2, RZ ;  /* 0x0000000204077824 */ /* 0x000fca00078e00ff */
[----:B------:R-:W-:-:S04]  /*03a0*/  LOP3.LUT R4, R4, R7, R14, 0x96, !PT ;  /* 0x0000000704047212 */ /* 0x000fc800078e960e */
[----:B------:R-:W-:-:S05]  /*03b0*/  LOP3.LUT R15, R4, R9, RZ, 0x3c, !PT ;  /* 0x00000009040f7212 */ /* 0x000fca00078e3cff */
[----:B------:R-:W-:-:S04]  /*03c0*/  IMAD.IADD R7, R6, 0x1, R15 ;  /* 0x0000000106077824 */ /* 0x000fc800078e020f */
[----:B------:R-:W-:-:S05]  /*03d0*/  IMAD.HI.U32 R4, R12, R7, RZ ;  /* 0x000000070c047227 */ /* 0x000fca00078e00ff */
[----:B------:R-:W-:-:S05]  /*03e0*/  IADD3 R4, PT, PT, -R4, RZ, RZ ;  /* 0x000000ff04047210 */ /* 0x000fca0007ffe1ff */
[----:B------:R-:W-:Y:S02]  /*03f0*/  IMAD R4, R4, UR5, R7 ;  /* 0x0000000504047c24 */ /* 0x000fe4000f8e0207 */
[----:B------:R-:W-:Y:S01]  /*0400*/  IMAD.MOV.U32 R7, RZ, RZ, R10 ;  /* 0x000000ffff077224 */ /* 0x000fe200078e000a */
[----:B------:R-:W-:Y:S01]  /*0410*/  MOV R10, R11 ;  /* 0x0000000b000a7202 */ /* 0x000fe20000000f00 */
[----:B------:R-:W-:Y:S01]  /*0420*/  IMAD.MOV.U32 R11, RZ, RZ, R8 ;  /* 0x000000ffff0b7224 */ /* 0x000fe200078e0008 */
[----:B------:R-:W-:Y:S01]  /*0430*/  ISETP.GE.U32.AND P0, PT, R4, UR5, PT ;  /* 0x0000000504007c0c */ /* 0x000fe2000bf06070 */
[----:B------:R-:W-:Y:S02]  /*0440*/  IMAD.MOV.U32 R8, RZ, RZ, R9 ;  /* 0x000000ffff087224 */ /* 0x000fe400078e0009 */
[----:B------:R-:W-:-:S10]  /*0450*/  IMAD.MOV.U32 R9, RZ, RZ, R15 ;  /* 0x000000ffff097224 */ /* 0x000fd400078e000f */
[----:B------:R-:W-:-:S05]  /*0460*/  @P0 VIADD R4, R4, -UR5 ;  /* 0x8000000504040c36 */ /* 0x000fca0008000000 */
[----:B------:R-:W-:-:S13]  /*0470*/  ISETP.GE.U32.AND P0, PT, R4, UR5, PT ;  /* 0x0000000504007c0c */ /* 0x000fda000bf06070 */
[----:B------:R-:W-:-:S05]  /*0480*/  @P0 VIADD R4, R4, -UR5 ;  /* 0x8000000504040c36 */ /* 0x000fca0008000000 */
[----:B------:R-:W-:-:S04]  /*0490*/  SEL R4, R13, R4, !P1 ;  /* 0x000000040d047207 */ /* 0x000fc80004800000 */
[----:B------:R-:W-:-:S04]  /*04a0*/  ISETP.NE.AND P0, PT, R4, R5, PT ;  /* 0x000000050400720c */ /* 0x000fc80003f05270 */
[----:B------:R-:W-:-:S13]  /*04b0*/  ISETP.EQ.OR P0, PT, R4, R0, !P0 ;  /* 0x000000000400720c */ /* 0x000fda0004702670 */
[----:B------:R-:W-:Y:S05]  /*04c0*/  @P0 BRA `(.L_x_75) ;  /* 0xfffffffc00a00947 */ /* 0x000fea000383ffff */
[----:B------:R-:W-:Y:S05]  /*04d0*/  BSYNC.RECONVERGENT B0 ;  /* 0x0000000000007941 */ /* 0x000fea0003800200 */
.L_x_74:
[----:B------:R-:W-:Y:S01]  /*04e0*/  BSSY.RECONVERGENT B0, `(.L_x_76) ;  /* 0x000001c000007945 */ /* 0x000fe20003800200 */
[----:B------:R-:W-:-:S07]  /*04f0*/  MOV R14, R7 ;  /* 0x00000007000e7202 */ /* 0x000fce0000000f00 */
.L_x_77:
[----:B------:R-:W-:Y:S01]  /*0500*/  SHF.R.U32.HI R7, RZ, 0x2, R14 ;  /* 0x00000002ff077819 */ /* 0x000fe2000001160e */
[----:B------:R-:W-:Y:S02]  /*0510*/  IMAD.SHL.U32 R15, R9, 0x10, RZ ;  /* 0x00000010090f7824 */ /* 0x000fe400078e00ff */
[----:B------:R-:W-:Y:S01]  /*0520*/  IMAD.MOV.U32 R16, RZ, RZ, R6 ;  /* 0x000000ffff107224 */ /* 0x000fe200078e0006 */
[----:B------:R-:W-:Y:S02]  /*0530*/  LOP3.LUT R7, R7, R14, RZ, 0x3c, !PT ;  /* 0x0000000e07077212 */ /* 0x000fe400078e3cff */
[----:B------:R-:W-:-:S03]  /*0540*/  IADD3 R6, PT, PT, R6, 0x587c5, RZ ;  /* 0x000587c506067810 */ /* 0x000fc60007ffe0ff */
        /* <DEDUP_REMOVED lines=8> */
[----:B------:R-:W-:-:S05]  /*05d0*/  @P0 VIADD R14, R14, -UR5 ;  /* 0x800000050e0e0c36 */ /* 0x000fca0008000000 */
[----:B------:R-:W-:-:S13]  /*05e0*/  ISETP.GE.U32.AND P0, PT, R14, UR5, PT ;  /* 0x000000050e007c0c */ /* 0x000fda000bf06070 */
[----:B------:R-:W-:-:S04]  /*05f0*/  @P0 IADD3 R14, PT, PT, R14, -UR5, RZ ;  /* 0x800000050e0e0c10 */ /* 0x000fc8000fffe0ff */
[----:B------:R-:W-:Y:S01]  /*0600*/  SEL R7, R13, R14, !P1 ;  /* 0x0000000e0d077207 */ /* 0x000fe20004800000 */
[----:B------:R-:W-:Y:S02]  /*0610*/  IMAD.MOV.U32 R14, RZ, RZ, R10 ;  /* 0x000000ffff0e7224 */ /* 0x000fe400078e000a */
[----:B------:R-:W-:Y:S01]  /*0620*/  IMAD.MOV.U32 R10, RZ, RZ, R11 ;  /* 0x000000ffff0a7224 */ /* 0x000fe200078e000b */
[C---:B------:R-:W-:Y:S01]  /*0630*/  ISETP.NE.AND P0, PT, R7.reuse, R5, PT ;  /* 0x000000050700720c */ /* 0x040fe20003f05270 */
[----:B------:R-:W-:Y:S01]  /*0640*/  IMAD.MOV.U32 R11, RZ, RZ, R8 ;  /* 0x000000ffff0b7224 */ /* 0x000fe200078e0008 */
[----:B------:R-:W-:Y:S01]  /*0650*/  MOV R8, R9 ;  /* 0x0000000900087202 */ /* 0x000fe20000000f00 */
[----:B------:R-:W-:Y:S01]  /*0660*/  IMAD.MOV.U32 R9, RZ, RZ, R15 ;  /* 0x000000ffff097224 */ /* 0x000fe200078e000f */
[----:B------:R-:W-:-:S04]  /*0670*/  ISETP.EQ.OR P0, PT, R7, R0, !P0 ;  /* 0x000000000700720c */ /* 0x000fc80004702670 */
[----:B------:R-:W-:-:S13]  /*0680*/  ISETP.EQ.OR P0, PT, R7, R4, P0 ;  /* 0x000000040700720c */ /* 0x000fda0000702670 */
[----:B------:R-:W-:Y:S05]  /*0690*/  @P0 BRA `(.L_x_77) ;  /* 0xfffffffc00980947 */ /* 0x000fea000383ffff */
[----:B------:R-:W-:Y:S05]  /*06a0*/  BSYNC.RECONVERGENT B0 ;  /* 0x0000000000007941 */ /* 0x000fea0003800200 */
.L_x_76:
[----:B------:R-:W0:Y:S01]  /*06b0*/  LDC.64 R12, c[0x0][0x3b8] ;  /* 0x0000ee00ff0c7b82 */ /* 0x000e220000000a00 */
[----:B------:R-:W-:Y:S01]  /*06c0*/  SHF.R.U32.HI R6, RZ, 0x2, R14 ;  /* 0x00000002ff067819 */ /* 0x000fe2000001160e */
[----:B------:R-:W-:Y:S02]  /*06d0*/  IMAD.SHL.U32 R15, R9, 0x10, RZ ;  /* 0x00000010090f7824 */ /* 0x000fe400078e00ff */
[----:B------:R-:W-:Y:S01]  /*06e0*/  VIADD R16, R16, 0xb0f8a ;  /* 0x000b0f8a10107836 */ /* 0x000fe20000000000 */
[----:B------:R-:W-:Y:S02]  /*06f0*/  LOP3.LUT R6, R6, R14, RZ, 0x3c, !PT ;  /* 0x0000000e06067212 */ /* 0x000fe400078e3cff */
[----:B------:R-:W-:-:S03]  /*0700*/  MOV R14, R11 ;  /* 0x0000000b000e7202 */ /* 0x000fc60000000f00 */
[----:B------:R-:W-:-:S05]  /*0710*/  IMAD.SHL.U32 R17, R6, 0x2, RZ ;  /* 0x0000000206117824 */ /* 0x000fca00078e00ff */
[----:B------:R-:W-:Y:S01]  /*0720*/  LOP3.LUT R6, R6, R17, R15, 0x96, !PT ;  /* 0x0000001106067212 */ /* 0x000fe200078e960f */
[----:B------:R-:W-:Y:S01]  /*0730*/  IMAD.MOV.U32 R17, RZ, RZ, R10 ;  /* 0x000000ffff117224 */ /* 0x000fe200078e000a */
[-C--:B------:R-:W-:Y:S01]  /*0740*/  MOV R10, R9.reuse ;  /* 0x00000009000a7202 */ /* 0x080fe20000000f00 */
[----:B------:R-:W-:Y:S01]  /*0750*/  IMAD.MOV.U32 R15, RZ, RZ, R8 ;  /* 0x000000ffff0f7224 */ /* 0x000fe200078e0008 */
[----:B------:R-:W-:Y:S02]  /*0760*/  LOP3.LUT R11, R6, R9, RZ, 0x3c, !PT ;  /* 0x00000009060b7212 */ /* 0x000fe400078e3cff */
[----:B------:R1:W-:Y:S04]  /*0770*/  STG.E.64 desc[UR8][R2.64], R16 ;  /* 0x0000001002007986 */ /* 0x0003e8000c101b08 */
[----:B------:R1:W-:Y:S04]  /*0780*/  STG.E.64 desc[UR8][R2.64+0x8], R14 ;  /* 0x0000080e02007986 */ /* 0x0003e8000c101b08 */
[----:B------:R1:W-:Y:S04]  /*0790*/  STG.E.64 desc[UR8][R2.64+0x10], R10 ;  /* 0x0000100a02007986 */ /* 0x0003e8000c101b08 */
[----:B0-----:R-:W2:Y:S01]  /*07a0*/  LDG.E R9, desc[UR8][R12.64] ;  /* 0x000000080c097981 */ /* 0x001ea2000c1e1900 */
[----:B------:R-:W-:Y:S01]  /*07b0*/  IMAD.IADD R18, R11, 0x1, R16 ;  /* 0x000000010b127824 */ /* 0x000fe200078e0210 */
[----:B--2---:R-:W-:-:S13]  /*07c0*/  ISETP.GE.AND P0, PT, R9, 0x1, PT ;  /* 0x000000010900780c */ /* 0x004fda0003f06270 */
[----:B-1----:R-:W-:Y:S05]  /*07d0*/  @!P0 BRA `(.L_x_78) ;  /* 0x00000004001c8947 */ /* 0x002fea0003800000 */
[----:B------:R-:W0:Y:S01]  /*07e0*/  I2F.U32.RP R8, R9 ;  /* 0x0000000900087306 */ /* 0x000e220000209000 */
[----:B------:R-:W-:Y:S01]  /*07f0*/  IMAD.MOV R13, RZ, RZ, -R9 ;  /* 0x000000ffff0d7224 */ /* 0x000fe200078e0a09 */
[----:B------:R-:W-:Y:S01]  /*0800*/  ISETP.NE.U32.AND P1, PT, R9, RZ, PT ;  /* 0x000000ff0900720c */ /* 0x000fe20003f25070 */
[----:B------:R-:W1:Y:S01]  /*0810*/  LDCU UR5, c[0x0][0x3ac] ;  /* 0x00007580ff0577ac */ /* 0x000e620008000800 */
[----:B------:R-:W-:-:S04]  /*0820*/  UMOV UR4, 0x1 ;  /* 0x0000000100047882 */ /* 0x000fc80000000000 */
[----:B0-----:R-:W0:Y:S02]  /*0830*/  MUFU.RCP R8, R8 ;  /* 0x0000000800087308 */ /* 0x001e240000001000 */
[----:B0-----:R-:W-:-:S06]  /*0840*/  VIADD R10, R8, 0xffffffe ;  /* 0x0ffffffe080a7836 */ /* 0x001fcc0000000000 */
[----:B------:R0:W2:Y:S02]  /*0850*/  F2I.FTZ.U32.TRUNC.NTZ R11, R10 ;  /* 0x0000000a000b7305 */ /* 0x0000a4000021f000 */
[----:B0-----:R-:W-:Y:S02]  /*0860*/  HFMA2 R10, -RZ, RZ, 0, 0 ;  /* 0x00000000ff0a7431 */ /* 0x001fe400000001ff */
[----:B--2---:R-:W-:-:S04]  /*0870*/  IMAD R13, R13, R11, RZ ;  /* 0x0000000b0d0d7224 */ /* 0x004fc800078e02ff */
[----:B------:R-:W-:-:S06]  /*0880*/  IMAD.HI.U32 R11, R11, R13, R10 ;  /* 0x0000000d0b0b7227 */ /* 0x000fcc00078e000a */
[----:B------:R-:W-:-:S04]  /*0890*/  IMAD.HI.U32 R11, R11, R18, RZ ;  /* 0x000000120b0b7227 */ /* 0x000fc800078e00ff */
[----:B------:R-:W-:-:S04]  /*08a0*/  IMAD.MOV R6, RZ, RZ, -R11 ;  /* 0x000000ffff067224 */ /* 0x000fc800078e0a0b */
[----:B------:R-:W-:-:S05]  /*08b0*/  IMAD R6, R9, R6, R18 ;  /* 0x0000000609067224 */ /* 0x000fca00078e0212 */
[----:B------:R-:W-:-:S13]  /*08c0*/  ISETP.GE.U32.AND P0, PT, R6, R9, PT ;  /* 0x000000090600720c */ /* 0x000fda0003f06070 */
[----:B------:R-:W-:-:S05]  /*08d0*/  @P0 IMAD.IADD R6, R6, 0x1, -R9 ;  /* 0x0000000106060824 */ /* 0x000fca00078e0a09 */
[----:B------:R-:W-:-:S13]  /*08e0*/  ISETP.GE.U32.AND P0, PT, R6, R9, PT ;  /* 0x000000090600720c */ /* 0x000fda0003f06070 */
[----:B------:R-:W-:Y:S01]  /*08f0*/  @P0 IMAD.IADD R6, R6, 0x1, -R9 ;  /* 0x0000000106060824 */ /* 0x000fe200078e0a09 */
[----:B-1----:R-:W-:-:S07]  /*0900*/  @!P1 LOP3.LUT R6, RZ, R9, RZ, 0x33, !PT ;  /* 0x00000009ff069212 */ /* 0x002fce00078e33ff */
.L_x_79:
[----:B------:R-:W2:Y:S04]  /*0910*/  LDG.E.64 R14, desc[UR8][R2.64] ;  /* 0x00000008020e7981 */ /* 0x000ea8000c1e1b00 */
[----:B------:R-:W3:Y:S04]  /*0920*/  LDG.E.64 R12, desc[UR8][R2.64+0x10] ;  /* 0x00001008020c7981 */ /* 0x000ee8000c1e1b00 */
[----:B------:R-:W4:Y:S01]  /*0930*/  LDG.E.64 R10, desc[UR8][R2.64+0x8] ;  /* 0x00000808020a7981 */ /* 0x000f22000c1e1b00 */
[----:B------:R-:W-:Y:S02]  /*0940*/  ISETP.NE.AND P0, PT, R6, UR4, PT ;  /* 0x0000000406007c0c */ /* 0x000fe4000bf05270 */
[----:B--2---:R-:W-:Y:S01]  /*0950*/  SHF.R.U32.HI R8, RZ, 0x2, R15 ;  /* 0x00000002ff087819 */ /* 0x004fe2000001160f */
[----:B------:R-:W-:-:S03]  /*0960*/  VIADD R14, R14, 0x587c5 ;  /* 0x000587c50e0e7836 */ /* 0x000fc60000000000 */
[----:B------:R-:W-:Y:S02]  /*0970*/  LOP3.LUT R8, R8, R15, RZ, 0x3c, !PT ;  /* 0x0000000f08087212 */ /* 0x000fe400078e3cff */
[----:B---3--:R-:W-:Y:S02]  /*0980*/  SHF.L.U32 R9, R13, 0x4, RZ ;  /* 0x000000040d097819 */ /* 0x008fe400000006ff */
[----:B------:R-:W-:Y:S01]  /*0990*/  MOV R27, R12 ;  /* 0x0000000c001b7202 */ /* 0x000fe20000000f00 */
[----:B------:R-:W-:Y:S02]  /*09a0*/  IMAD.SHL.U32 R15, R8, 0x2, RZ ;  /* 0x00000002080f7824 */ /* 0x000fe400078e00ff */
[----:B----4-:R-:W-:-:S03]  /*09b0*/  IMAD.MOV.U32 R26, RZ, RZ, R11 ;  /* 0x000000ffff1a7224 */ /* 0x010fc600078e000b */
[----:B------:R-:W-:Y:S02]  /*09c0*/  LOP3.LUT R8, R8, R15, R9, 0x96, !PT ;  /* 0x0000000f08087212 */ /* 0x000fe400078e9609 */
[----:B------:R-:W-:Y:S02]  /*09d0*/  STG.E.64 desc[UR8][R2.64+0x8], R26 ;  /* 0x0000081a02007986 */ /* 0x000fe4000c101b08 */
[----:B------:R-:W-:Y:S02]  /*09e0*/  LOP3.LUT R17, R8, R13, RZ, 0x3c, !PT ;  /* 0x0000000d08117212 */ /* 0x000fe400078e3cff */
[----:B------:R-:W0:Y:S03]  /*09f0*/  LDC.64 R8, c[0x0][0x3b8] ;  /* 0x0000ee00ff087b82 */ /* 0x000e260000000a00 */
[----:B------:R-:W-:-:S04]  /*0a00*/  IMAD.IADD R15, R17, 0x1, R14 ;  /* 0x00000001110f7824 */ /* 0x000fc800078e020e */
[----:B------:R-:W-:-:S05]  /*0a10*/  IMAD.HI.U32 R16, R15, 0x10624dd3, RZ ;  /* 0x10624dd30f107827 */ /* 0x000fca00078e00ff */
[----:B------:R-:W-:-:S05]  /*0a20*/  SHF.R.U32.HI R16, RZ, 0x6, R16 ;  /* 0x00000006ff107819 */ /* 0x000fca0000011610 */
[----:B------:R-:W-:Y:S02]  /*0a30*/  IMAD R16, R16, -0x3e8, R15 ;  /* 0xfffffc1810107824 */ /* 0x000fe400078e020f */
[----:B------:R-:W-:Y:S02]  /*0a40*/  IMAD.MOV.U32 R15, RZ, RZ, R10 ;  /* 0x000000ffff0f7224 */ /* 0x000fe400078e000a */
[----:B------:R-:W1:Y:S01]  /*0a50*/  LDC.64 R10, c[0x0][0x380] ;  /* 0x0000e000ff0a7b82 */ /* 0x000e620000000a00 */
[----:B------:R-:W-:Y:S01]  /*0a60*/  ISETP.GE.U32.AND P0, PT, R16, UR5, P0 ;  /* 0x0000000510007c0c */ /* 0x000fe20008706070 */
[----:B------:R-:W-:Y:S01]  /*0a70*/  IMAD.MOV.U32 R16, RZ, RZ, R13 ;  /* 0x000000ffff107224 */ /* 0x000fe200078e000d */
[----:B------:R-:W-:Y:S04]  /*0a80*/  STG.E.64 desc[UR8][R2.64], R14 ;  /* 0x0000000e02007986 */ /* 0x000fe8000c101b08 */
[----:B------:R2:W-:Y:S01]  /*0a90*/  STG.E.64 desc[UR8][R2.64+0x10], R16 ;  /* 0x0000101002007986 */ /* 0x0005e2000c101b08 */
[----:B------:R-:W3:Y:S06]  /*0aa0*/  LDC.64 R12, c[0x0][0x388] ;  /* 0x0000e200ff0c7b82 */ /* 0x000eec0000000a00 */
[----:B0-----:R-:W4:Y:S02]  /*0ab0*/  @!P0 LDG.E R24, desc[UR8][R8.64] ;  /* 0x0000000808188981 */ /* 0x001f24000c1e1900 */
[----:B--2---:R-:W0:Y:S01]  /*0ac0*/  @!P0 LDC R16, c[0x0][0x3b0] ;  /* 0x0000ec00ff108b82 */ /* 0x004e220000000800 */
[----:B----4-:R-:W-:-:S02]  /*0ad0*/  @!P0 IMAD R21, R4, R24, UR4 ;  /* 0x0000000404158e24 */ /* 0x010fc4000f8e0218 */
[-C--:B------:R-:W-:Y:S02]  /*0ae0*/  @!P0 IMAD R23, R7, R24.reuse, UR4 ;  /* 0x0000000407178e24 */ /* 0x080fe4000f8e0218 */
[----:B------:R-:W-:Y:S02]  /*0af0*/  @!P0 IMAD R19, R5, R24, UR4 ;  /* 0x0000000405138e24 */ /* 0x000fe4000f8e0218 */
[----:B-1----:R-:W-:-:S04]  /*0b00*/  @!P0 IMAD.WIDE R20, R21, 0x4, R10 ;  /* 0x0000000415148825 */ /* 0x002fc800078e020a */
[--C-:B------:R-:W-:Y:S02]  /*0b10*/  @!P0 IMAD.WIDE R22, R23, 0x4, R10.reuse ;  /* 0x0000000417168825 */ /* 0x100fe400078e020a */
[----:B------:R-:W2:Y:S02]  /*0b20*/  @!P0 LDG.E R20, desc[UR8][R20.64] ;  /* 0x0000000814148981 */ /* 0x000ea4000c1e1900 */
[----:B------:R-:W-:Y:S02]  /*0b30*/  @!P0 IMAD.WIDE R18, R19, 0x4, R10 ;  /* 0x0000000413128825 */ /* 0x000fe400078e020a */
[----:B------:R-:W2:Y:S04]  /*0b40*/  @!P0 LDG.E R23, desc[UR8][R22.64] ;  /* 0x0000000816178981 */ /* 0x000ea8000c1e1900 */
[----:B------:R-:W0:Y:S01]  /*0b50*/  @!P0 LDG.E R18, desc[UR8][R18.64] ;  /* 0x0000000812128981 */ /* 0x000e22000c1e1900 */
[----:B------:R-:W-:-:S04]  /*0b60*/  @!P0 IMAD R15, R0, R24, UR4 ;  /* 0x00000004000f8e24 */ /* 0x000fc8000f8e0218 */
[----:B---3--:R-:W-:-:S04]  /*0b70*/  @!P0 IMAD.WIDE R14, R15, 0x4, R12 ;  /* 0x000000040f0e8825 */ /* 0x008fc800078e020c */
[----:B--2---:R-:W-:-:S04]  /*0b80*/  @!P0 FADD R17, R20, -R23 ;  /* 0x8000001714118221 */ /* 0x004fc80000000000 */
[----:B0-----:R-:W-:-:S05]  /*0b90*/  @!P0 FFMA R17, R17, R16, R18 ;  /* 0x0000001011118223 */ /* 0x001fca0000000012 */
        /* <DEDUP_REMOVED lines=11> */
.L_x_78:
[----:B------:R-:W-:-:S13]  /*0c50*/  ISETP.GE.AND P0, PT, R9, 0x1, PT ;  /* 0x000000010900780c */ /* 0x000fda0003f06270 */
[----:B------:R-:W-:Y:S05]  /*0c60*/  @!P0 EXIT ;  /* 0x000000000000894d */ /* 0x000fea0003800000 */
[----:B------:R-:W0:Y:S01]  /*0c70*/  LDC.64 R4, c[0x0][0x388] ;  /* 0x0000e200ff047b82 */ /* 0x000e220000000a00 */
[----:B------:R-:W-:Y:S02]  /*0c80*/  IMAD R8, R0, R9, RZ ;  /* 0x0000000900087224 */ /* 0x000fe400078e02ff */
[----:B------:R-:W-:Y:S01]  /*0c90*/  HFMA2 R15, -RZ, RZ, 0, 0 ;  /* 0x00000000ff0f7431 */ /* 0x000fe200000001ff */
[C---:B------:R-:W-:Y:S02]  /*0ca0*/  LOP3.LUT R14, R9.reuse, 0x3, RZ, 0xc0, !PT ;  /* 0x00000003090e7812 */ /* 0x040fe400078ec0ff */
[----:B------:R-:W-:Y:S02]  /*0cb0*/  LOP3.LUT R0, R9, 0x7ffffffc, RZ, 0xc0, !PT ;  /* 0x7ffffffc09007812 */ /* 0x000fe400078ec0ff */
[----:B------:R-:W1:Y:S01]  /*0cc0*/  LDC.64 R2, c[0x0][0x3c0] ;  /* 0x0000f000ff027b82 */ /* 0x000e620000000a00 */
[----:B0-----:R-:W-:-:S04]  /*0cd0*/  IMAD.WIDE R4, R8, 0x4, R4 ;  /* 0x0000000408047825 */ /* 0x001fc800078e0204 */
[----:B-1----:R-:W-:-:S07]  /*0ce0*/  IMAD.WIDE R2, R8, 0x4, R2 ;  /* 0x0000000408027825 */ /* 0x002fce00078e0202 */
.L_x_89:
[----:B01234-:R-:W-:Y:S01]  /*0cf0*/  IMAD.WIDE.U32 R6, R15, 0x4, R2 ;  /* 0x000000040f067825 */ /* 0x01ffe200078e0002 */
[----:B------:R-:W-:-:S03]  /*0d00*/  ISETP.GE.U32.AND P0, PT, R9, 0x4, PT ;  /* 0x000000040900780c */ /* 0x000fc60003f06070 */
[----:B------:R-:W-:Y:S01]  /*0d10*/  IMAD.MOV.U32 R16, RZ, RZ, RZ ;  /* 0x000000ffff107224 */ /* 0x000fe200078e00ff */
[----:B------:R0:W-:Y:S01]  /*0d20*/  STG.E desc[UR8][R6.64], R9 ;  /* 0x0000000906007986 */ /* 0x0001e2000c101908 */
[----:B------:R-:W-:Y:S02]  /*0d30*/  IMAD.MOV.U32 R17, RZ, RZ, R9 ;  /* 0x000000ffff117224 */ /* 0x000fe400078e0009 */
[----:B------:R-:W-:-:S06]  /*0d40*/  IMAD.WIDE.U32 R10, R15, 0x4, R4 ;  /* 0x000000040f0a7825 */ /* 0x000fcc00078e0004 */
[----:B------:R-:W-:Y:S05]  /*0d50*/  @!P0 BRA `(.L_x_80) ;  /* 0x0000000000988947 */ /* 0x000fea0003800000 */
[----:B------:R-:W-:Y:S01]  /*0d60*/  IMAD.MOV.U32 R19, RZ, RZ, RZ ;  /* 0x000000ffff137224 */ /* 0x000fe200078e00ff */
[----:B------:R-:W-:-:S07]  /*0d70*/  MOV R17, R9 ;  /* 0x0000000900117202 */ /* 0x000fce0000000f00 */
.L_x_85:
[----:B------:R-:W-:Y:S01]  /*0d80*/  ISETP.NE.AND P3, PT, R15, R19, PT ;  /* 0x000000130f00720c */ /* 0x000fe20003f65270 */
[C---:B------:R-:W-:Y:S02]  /*0d90*/  VIADD R12, R19.reuse, 0x1 ;  /* 0x00000001130c7836 */ /* 0x040fe40000000000 */
[C---:B------:R-:W-:Y:S02]  /*0da0*/  VIADD R16, R19.reuse, 0x2 ;  /* 0x0000000213107836 */ /* 0x040fe40000000000 */
[----:B------:R-:W-:Y:S01]  /*0db0*/  VIADD R18, R19, 0x3 ;  /* 0x0000000313127836 */ /* 0x000fe20000000000 */
        /* <DEDUP_REMOVED lines=8> */
[----:B------:R-:W-:-:S05]  /*0e40*/  @P3 IADD3 R17, PT, PT, R17, -0x1, RZ ;  /* 0xffffffff11113810 */ /* 0x000fca0007ffe0ff */
[----:B------:R1:W-:Y:S02]  /*0e50*/  @P3 STG.E desc[UR8][R6.64], R17 ;  /* 0x0000001106003986 */ /* 0x0003e4000c101908 */
.L_x_81:
[----:B------:R-:W-:Y:S05]  /*0e60*/  @!P0 BRA `(.L_x_82) ;  /* 0x0000000000148947 */ /* 0x000fea0003800000 */
[----:B------:R-:W2:Y:S04]  /*0e70*/  LDG.E R16, desc[UR8][R12.64+0x4] ;  /* 0x000004080c107981 */ /* 0x000ea8000c1e1900 */
[----:B------:R-:W2:Y:S02]  /*0e80*/  LDG.E R21, desc[UR8][R10.64] ;  /* 0x000000080a157981 */ /* 0x000ea4000c1e1900 */
[----:B--2---:R-:W-:-:S13]  /*0e90*/  FSETP.GT.AND P0, PT, R16, R21, PT ;  /* 0x000000151000720b */ /* 0x004fda0003f04000 */
[----:B-1----:R-:W-:-:S05]  /*0ea0*/  @P0 VIADD R17, R17, 0xffffffff ;  /* 0xffffffff11110836 */ /* 0x002fca0000000000 */
[----:B------:R2:W-:Y:S02]  /*0eb0*/  @P0 STG.E desc[UR8][R6.64], R17 ;  /* 0x0000001106000986 */ /* 0x0005e4000c101908 */
.L_x_82:
[----:B------:R-:W-:Y:S05]  /*0ec0*/  @!P1 BRA `(.L_x_83) ;  /* 0x0000000000149947 */ /* 0x000fea0003800000 */
[----:B------:R-:W3:Y:S04]  /*0ed0*/  LDG.E R16, desc[UR8][R12.64+0x8] ;  /* 0x000008080c107981 */ /* 0x000ee8000c1e1900 */
[----:B------:R-:W3:Y:S02]  /*0ee0*/  LDG.E R21, desc[UR8][R10.64] ;  /* 0x000000080a157981 */ /* 0x000ee4000c1e1900 */
[----:B---3--:R-:W-:-:S13]  /*0ef0*/  FSETP.GT.AND P0, PT, R16, R21, PT ;  /* 0x000000151000720b */ /* 0x008fda0003f04000 */
[----:B-12---:R-:W-:-:S05]  /*0f00*/  @P0 VIADD R17, R17, 0xffffffff ;  /* 0xffffffff11110836 */ /* 0x006fca0000000000 */
[----:B------:R3:W-:Y:S02]  /*0f10*/  @P0 STG.E desc[UR8][R6.64], R17 ;  /* 0x0000001106000986 */ /* 0x0007e4000c101908 */
.L_x_83:
[----:B------:R-:W-:Y:S05]  /*0f20*/  @!P2 BRA `(.L_x_84) ;  /* 0x000000000014a947 */ /* 0x000fea0003800000 */
[----:B------:R-:W4:Y:S04]  /*0f30*/  LDG.E R12, desc[UR8][R12.64+0xc] ;  /* 0x00000c080c0c7981 */ /* 0x000f28000c1e1900 */
[----:B------:R-:W4:Y:S02]  /*0f40*/  LDG.E R21, desc[UR8][R10.64] ;  /* 0x000000080a157981 */ /* 0x000f24000c1e1900 */
[----:B----4-:R-:W-:-:S13]  /*0f50*/  FSETP.GT.AND P0, PT, R12, R21, PT ;  /* 0x000000150c00720b */ /* 0x010fda0003f04000 */
[----:B-123--:R-:W-:-:S05]  /*0f60*/  @P0 VIADD R17, R17, 0xffffffff ;  /* 0xffffffff11110836 */ /* 0x00efca0000000000 */
[----:B------:R4:W-:Y:S02]  /*0f70*/  @P0 STG.E desc[UR8][R6.64], R17 ;  /* 0x0000001106000986 */ /* 0x0009e4000c101908 */
.L_x_84:
[----:B------:R-:W-:-:S04]  /*0f80*/  IADD3 R19, PT, PT, R19, 0x4, RZ ;  /* 0x0000000413137810 */ /* 0x000fc80007ffe0ff */
[----:B------:R-:W-:-:S13]  /*0f90*/  ISETP.NE.AND P0, PT, R19, R0, PT ;  /* 0x000000001300720c */ /* 0x000fda0003f05270 */
[----:B------:R-:W-:Y:S05]  /*0fa0*/  @P0 BRA `(.L_x_85) ;  /* 0xfffffffc00740947 */ /* 0x000fea000383ffff */
[----:B------:R-:W-:-:S07]  /*0fb0*/  IMAD.MOV.U32 R16, RZ, RZ, R0 ;  /* 0x000000ffff107224 */ /* 0x000fce00078e0000 */
.L_x_80:
[----:B------:R-:W-:-:S13]  /*0fc0*/  ISETP.NE.AND P0, PT, R14, RZ, PT ;  /* 0x000000ff0e00720c */ /* 0x000fda0003f05270 */
[----:B------:R-:W-:Y:S05]  /*0fd0*/  @!P0 BRA `(.L_x_86) ;  /* 0x0000000000708947 */ /* 0x000fea0003800000 */
[----:B------:R-:W-:Y:S01]  /*0fe0*/  ISETP.NE.AND P0, PT, R15, R16, PT ;  /* 0x000000100f00720c */ /* 0x000fe20003f05270 */
[----:B------:R-:W-:Y:S01]  /*0ff0*/  IMAD.MOV.U32 R19, RZ, RZ, R17 ;  /* 0x000000ffff137224 */ /* 0x000fe200078e0011 */
[----:B------:R-:W-:Y:S01]  /*1000*/  ISETP.NE.AND P1, PT, R14, 0x1, PT ;  /* 0x000000010e00780c */ /* 0x000fe20003f25270 */
[----:B------:R-:W-:-:S10]  /*1010*/  IMAD.WIDE.U32 R12, R16, 0x4, R4 ;  /* 0x00000004100c7825 */ /* 0x000fd400078e0004 */
[----:B------:R-:W-:Y:S05]  /*1020*/  @!P0 BRA `(.L_x_87) ;  /* 0x0000000000148947 */ /* 0x000fea0003800000 */
[----:B-1234-:R-:W2:Y:S04]  /*1030*/  LDG.E R17, desc[UR8][R12.64] ;  /* 0x000000080c117981 */ /* 0x01eea8000c1e1900 */
[----:B------:R-:W2:Y:S02]  /*1040*/  LDG.E R18, desc[UR8][R10.64] ;  /* 0x000000080a127981 */ /* 0x000ea4000c1e1900 */
[----:B--2---:R-:W-:-:S13]  /*1050*/  FSETP.GT.AND P0, PT, R17, R18, PT ;  /* 0x000000121100720b */ /* 0x004fda0003f04000 */
[----:B------:R-:W-:-:S05]  /*1060*/  @P0 VIADD R19, R19, 0xffffffff ;  /* 0xffffffff13130836 */ /* 0x000fca0000000000 */
[----:B------:R1:W-:Y:S02]  /*1070*/  @P0 STG.E desc[UR8][R6.64], R19 ;  /* 0x0000001306000986 */ /* 0x0003e4000c101908 */
.L_x_87:
[----:B------:R-:W-:Y:S05]  /*1080*/  @!P1 BRA `(.L_x_86) ;  /* 0x0000000000449947 */ /* 0x000fea0003800000 */
[C---:B------:R-:W-:Y:S01]  /*1090*/  IADD3 R18, PT, PT, R16.reuse, 0x2, RZ ;  /* 0x0000000210127810 */ /* 0x040fe20007ffe0ff */
[----:B------:R-:W-:-:S03]  /*10a0*/  VIADD R16, R16, 0x1 ;  /* 0x0000000110107836 */ /* 0x000fc60000000000 */
        /* <DEDUP_REMOVED lines=8> */
[----:B------:R1:W-:Y:S02]  /*1130*/  @P1 STG.E desc[UR8][R6.64], R19 ;  /* 0x0000001306001986 */ /* 0x0003e4000c101908 */
.L_x_88:
[----:B------:R-:W-:Y:S05]  /*1140*/  @P0 BRA `(.L_x_86) ;  /* 0x0000000000140947 */ /* 0x000fea0003800000 */
[----:B------:R-:W5:Y:S04]  /*1150*/  LDG.E R12, desc[UR8][R12.64+0x8] ;  /* 0x000008080c0c7981 */ /* 0x000f68000c1e1900 */
[----:B------:R-:W5:Y:S02]  /*1160*/  LDG.E R11, desc[UR8][R10.64] ;  /* 0x000000080a0b7981 */ /* 0x000f64000c1e1900 */
[----:B-----5:R-:W-:-:S13]  /*1170*/  FSETP.GT.AND P0, PT, R12, R11, PT ;  /* 0x0000000b0c00720b */ /* 0x020fda0003f04000 */
[----:B-1234-:R-:W-:-:S05]  /*1180*/  @P0 VIADD R17, R19, 0xffffffff ;  /* 0xffffffff13110836 */ /* 0x01efca0000000000 */
[----:B------:R1:W-:Y:S02]  /*1190*/  @P0 STG.E desc[UR8][R6.64], R17 ;  /* 0x0000001106000986 */ /* 0x0003e4000c101908 */
.L_x_86:
[----:B------:R-:W-:-:S04]  /*11a0*/  IADD3 R15, PT, PT, R15, 0x1, RZ ;  /* 0x000000010f0f7810 */ /* 0x000fc80007ffe0ff */
[----:B------:R-:W-:-:S13]  /*11b0*/  ISETP.NE.AND P0, PT, R15, R9, PT ;  /* 0x000000090f00720c */ /* 0x000fda0003f05270 */
[----:B------:R-:W-:Y:S05]  /*11c0*/  @P0 BRA `(.L_x_89) ;  /* 0xfffffff800c80947 */ /* 0x000fea000383ffff */
[----:B------:R-:W5:Y:S01]  /*11d0*/  LDC.64 R4, c[0x0][0x3c0] ;  /* 0x0000f000ff047b82 */ /* 0x000f620000000a00 */
[----:B------:R-:W-:Y:S02]  /*11e0*/  IMAD.MOV.U32 R10, RZ, RZ, RZ ;  /* 0x000000ffff0a7224 */ /* 0x000fe400078e00ff */
[----:B-----5:R-:W-:-:S03]  /*11f0*/  IMAD.WIDE R4, R8, 0x4, R4 ;  /* 0x0000000408047825 */ /* 0x020fc600078e0204 */
[----:B------:R-:W-:-:S05]  /*1200*/  IADD3 R8, P0, PT, R4, 0x8, RZ ;  /* 0x0000000804087810 */ /* 0x000fca0007f1e0ff */
[----:B------:R-:W-:-:S08]  /*1210*/  IMAD.X R11, RZ, RZ, R5, P0 ;  /* 0x000000ffff0b7224 */ /* 0x000fd000000e0605 */
.L_x_99:
[----:B------:R-:W-:Y:S01]  /*1220*/  ISETP.GE.U32.AND P0, PT, R9, 0x4, PT ;  /* 0x000000040900780c */ /* 0x000fe20003f06070 */
[----:B0-----:R-:W-:Y:S02]  /*1230*/  HFMA2 R13, -RZ, RZ, 0, 0 ;  /* 0x00000000ff0d7431 */ /* 0x001fe400000001ff */
[----:B------:R-:W-:-:S10]  /*1240*/  IMAD.WIDE.U32 R4, R10, 0x4, R2 ;  /* 0x000000040a047825 */ /* 0x000fd400078e0002 */
[----:B------:R-:W-:Y:S05]  /*1250*/  @!P0 BRA `(.L_x_90) ;  /* 0x0000000000a88947 */ /* 0x000fea0003800000 */
[----:B------:R-:W-:Y:S01]  /*1260*/  IMAD.MOV R15, RZ, RZ, -R10 ;  /* 0x000000ffff0f7224 */ /* 0x000fe200078e0a0a */
[----:B01234-:R-:W-:Y:S01]  /*1270*/  MOV R7, R11 ;  /* 0x0000000b00077202 */ /* 0x01ffe20000000f00 */
[----:B------:R-:W-:Y:S01]  /*1280*/  IMAD.MOV.U32 R6, RZ, RZ, R8 ;  /* 0x000000ffff067224 */ /* 0x000fe200078e0008 */
[----:B------:R-:W-:-:S06]  /*1290*/  UMOV UR4, URZ ;  /* 0x000000ff00047c82 */ /* 0x000fcc0008000000 */
.L_x_95:
[----:B------:R-:W-:Y:S01]  /*12a0*/  ISETP.NE.AND P3, PT, R15, RZ, PT ;  /* 0x000000ff0f00720c */ /* 0x000fe20003f65270 */
[----:B------:R-:W-:Y:S02]  /*12b0*/  UIADD3 UR5, UPT, UPT, UR4, 0x1, URZ ;  /* 0x0000000104057890 */ /* 0x000fe4000fffe0ff */
[----:B------:R-:W-:Y:S02]  /*12c0*/  UIADD3 UR6, UPT, UPT, UR4, 0x2, URZ ;  /* 0x0000000204067890 */ /* 0x000fe4000fffe0ff */
[----:B------:R-:W-:Y:S02]  /*12d0*/  UIADD3 UR7, UPT, UPT, UR4, 0x3, URZ ;  /* 0x0000000304077890 */ /* 0x000fe4000fffe0ff */
[C---:B------:R-:W-:Y:S02]  /*12e0*/  ISETP.NE.AND P0, PT, R10.reuse, UR5, PT ;  /* 0x000000050a007c0c */ /* 0x040fe4000bf05270 */
[C---:B------:R-:W-:Y:S02]  /*12f0*/  ISETP.NE.AND P1, PT, R10.reuse, UR6, PT ;  /* 0x000000060a007c0c */ /* 0x040fe4000bf25270 */
[----:B------:R-:W-:-:S02]  /*1300*/  ISETP.NE.AND P2, PT, R10, UR7, PT ;  /* 0x000000070a007c0c */ /* 0x000fc4000bf45270 */
[----:B------:R-:W-:Y:S11]  /*1310*/  @!P3 BRA `(.L_x_91) ;  /* 0x000000000014b947 */ /* 0x000ff60003800000 */
[----:B------:R-:W2:Y:S04]  /*1320*/  LDG.E R13, desc[UR8][R6.64+-0x8] ;  /* 0xfffff808060d7981 */ /* 0x000ea8000c1e1900 */
[----:B------:R-:W2:Y:S02]  /*1330*/  LDG.E R12, desc[UR8][R4.64] ;  /* 0x00000008040c7981 */ /* 0x000ea4000c1e1900 */
[----:B--2---:R-:W-:-:S13]  /*1340*/  ISETP.NE.AND P3, PT, R13, R12, PT ;  /* 0x0000000c0d00720c */ /* 0x004fda0003f65270 */
[----:B------:R-:W-:-:S05]  /*1350*/  @!P3 VIADD R13, R13, 0xffffffff ;  /* 0xffffffff0d0db836 */ /* 0x000fca0000000000 */
[----:B------:R0:W-:Y:S02]  /*1360*/  @!P3 STG.E desc[UR8][R6.64+-0x8], R13 ;  /* 0xfffff80d0600b986 */ /* 0x0001e4000c101908 */
.L_x_91:
[----:B------:R-:W-:Y:S05]  /*1370*/  @!P0 BRA `(.L_x_92) ;  /* 0x0000000000148947 */ /* 0x000fea0003800000 */
[----:B0-----:R-:W2:Y:S04]  /*1380*/  LDG.E R13, desc[UR8][R6.64+-0x4] ;  /* 0xfffffc08060d7981 */ /* 0x001ea8000c1e1900 */
[----:B------:R-:W2:Y:S02]  /*1390*/  LDG.E R12, desc[UR8][R4.64] ;  /* 0x00000008040c7981 */ /* 0x000ea4000c1e1900 */
[----:B--2---:R-:W-:-:S13]  /*13a0*/  ISETP.NE.AND P0, PT, R13, R12, PT ;  /* 0x0000000c0d00720c */ /* 0x004fda0003f05270 */
[----:B------:R-:W-:-:S05]  /*13b0*/  @!P0 VIADD R13, R13, 0xffffffff ;  /* 0xffffffff0d0d8836 */ /* 0x000fca0000000000 */
[----:B------:R1:W-:Y:S02]  /*13c0*/  @!P0 STG.E desc[UR8][R6.64+-0x4], R13 ;  /* 0xfffffc0d06008986 */ /* 0x0003e4000c101908 */
.L_x_92:
[----:B------:R-:W-:Y:S05]  /*13d0*/  @!P1 BRA `(.L_x_93) ;  /* 0x0000000000149947 */ /* 0x000fea0003800000 */
[----:B01----:R-:W2:Y:S04]  /*13e0*/  LDG.E R13, desc[UR8][R6.64] ;  /* 0x00000008060d7981 */ /* 0x003ea8000c1e1900 */
[----:B------:R-:W2:Y:S02]  /*13f0*/  LDG.E R12, desc[UR8][R4.64] ;  /* 0x00000008040c7981 */ /* 0x000ea4000c1e1900 */
[----:B--2---:R-:W-:-:S13]  /*1400*/  ISETP.NE.AND P0, PT, R13, R12, PT ;  /* 0x0000000c0d00720c */ /* 0x004fda0003f05270 */
[----:B------:R-:W-:-:S05]  /*1410*/  @!P0 IADD3 R13, PT, PT, R13, -0x1, RZ ;  /* 0xffffffff0d0d8810 */ /* 0x000fca0007ffe0ff */
[----:B------:R2:W-:Y:S02]  /*1420*/  @!P0 STG.E desc[UR8][R6.64], R13 ;  /* 0x0000000d06008986 */ /* 0x0005e4000c101908 */
.L_x_93:
[----:B------:R-:W-:Y:S05]  /*1430*/  @!P2 BRA `(.L_x_94) ;  /* 0x000000000014a947 */ /* 0x000fea0003800000 */
[----:B012---:R-:W2:Y:S04]  /*1440*/  LDG.E R13, desc[UR8][R6.64+0x4] ;  /* 0x00000408060d7981 */ /* 0x007ea8000c1e1900 */
[----:B------:R-:W2:Y:S02]  /*1450*/  LDG.E R12, desc[UR8][R4.64] ;  /* 0x00000008040c7981 */ /* 0x000ea4000c1e1900 */
[----:B--2---:R-:W-:-:S13]  /*1460*/  ISETP.NE.AND P0, PT, R13, R12, PT ;  /* 0x0000000c0d00720c */ /* 0x004fda0003f05270 */
[----:B------:R-:W-:-:S05]  /*1470*/  @!P0 VIADD R13, R13, 0xffffffff ;  /* 0xffffffff0d0d8836 */ /* 0x000fca0000000000 */
[----:B------:R3:W-:Y:S02]  /*1480*/  @!P0 STG.E desc[UR8][R6.64+0x4], R13 ;  /* 0x0000040d06008986 */ /* 0x0007e4000c101908 */
.L_x_94:
[----:B------:R-:W-:Y:S01]  /*1490*/  UIADD3 UR4, UPT, UPT, UR4, 0x4, URZ ;  /* 0x0000000404047890 */ /* 0x000fe2000fffe0ff */
[----:B0123--:R-:W-:Y:S01]  /*14a0*/  IADD3 R6, P1, PT, R6, 0x10, RZ ;  /* 0x0000001006067810 */ /* 0x00ffe20007f3e0ff */
[----:B------:R-:W-:-:S03]  /*14b0*/  VIADD R15, R15, 0x4 ;  /* 0x000000040f0f7836 */ /* 0x000fc60000000000 */
[----:B------:R-:W-:Y:S02]  /*14c0*/  IADD3.X R7, PT, PT, RZ, R7, RZ, P1, !PT ;  /* 0x00000007ff077210 */ /* 0x000fe40000ffe4ff */
[----:B------:R-:W-:-:S13]  /*14d0*/  ISETP.NE.AND P0, PT, R0, UR4, PT ;  /* 0x0000000400007c0c */ /* 0x000fda000bf05270 */
[----:B------:R-:W-:Y:S05]  /*14e0*/  @P0 BRA `(.L_x_95) ;  /* 0xfffffffc006c0947 */ /* 0x000fea000383ffff */
[----:B------:R-:W-:-:S07]  /*14f0*/  IMAD.MOV.U32 R13, RZ, RZ, R0 ;  /* 0x000000ffff0d7224 */ /* 0x000fce00078e0000 */
.L_x_90:
[----:B------:R-:W-:-:S13]  /*1500*/  ISETP.NE.AND P0, PT, R14, RZ, PT ;  /* 0x000000ff0e00720c */ /* 0x000fda0003f05270 */
[----:B------:R-:W-:Y:S05]  /*1510*/  @!P0 BRA `(.L_x_96) ;  /* 0x00000000006c8947 */ /* 0x000fea0003800000 */
[----:B------:R-:W-:Y:S01]  /*1520*/  ISETP.NE.AND P0, PT, R10, R13, PT ;  /* 0x0000000d0a00720c */ /* 0x000fe20003f05270 */
[----:B01234-:R-:W-:Y:S01]  /*1530*/  IMAD.WIDE.U32 R6, R13, 0x4, R2 ;  /* 0x000000040d067825 */ /* 0x01ffe200078e0002 */
[----:B------:R-:W-:-:S11]  /*1540*/  ISETP.NE.AND P1, PT, R14, 0x1, PT ;  /* 0x000000010e00780c */ /* 0x000fd60003f25270 */
[----:B------:R-:W-:Y:S05]  /*1550*/  @!P0 BRA `(.L_x_97) ;  /* 0x0000000000148947 */ /* 0x000fea0003800000 */
[----:B------:R-:W2:Y:S04]  /*1560*/  LDG.E R15, desc[UR8][R6.64] ;  /* 0x00000008060f7981 */ /* 0x000ea8000c1e1900 */
[----:B------:R-:W2:Y:S02]  /*1570*/  LDG.E R12, desc[UR8][R4.64] ;  /* 0x00000008040c7981 */ /* 0x000ea4000c1e1900 */
[----:B--2---:R-:W-:-:S13]  /*1580*/  ISETP.NE.AND P0, PT, R15, R12, PT ;  /* 0x0000000c0f00720c */ /* 0x004fda0003f05270 */
[----:B------:R-:W-:-:S05]  /*1590*/  @!P0 VIADD R15, R15, 0xffffffff ;  /* 0xffffffff0f0f8836 */ /* 0x000fca0000000000 */
[----:B------:R0:W-:Y:S02]  /*15a0*/  @!P0 STG.E desc[UR8][R6.64], R15 ;  /* 0x0000000f06008986 */ /* 0x0001e4000c101908 */
.L_x_97:
[----:B------:R-:W-:Y:S05]  /*15b0*/  @!P1 BRA `(.L_x_96) ;  /* 0x0000000000449947 */ /* 0x000fea0003800000 */
[C---:B0-----:R-:W-:Y:S01]  /*15c0*/  IADD3 R15, PT, PT, R13.reuse, 0x2, RZ ;  /* 0x000000020d0f7810 */ /* 0x041fe20007ffe0ff */
[----:B------:R-:W-:-:S03]  /*15d0*/  VIADD R13, R13, 0x1 ;  /* 0x000000010d0d7836 */ /* 0x000fc60000000000 */
[C---:B------:R-:W-:Y:S02]  /*15e0*/  ISETP.NE.AND P0, PT, R10.reuse, R15, PT ;  /* 0x0000000f0a00720c */ /* 0x040fe40003f05270 */
[----:B------:R-:W-:Y:S02]  /*15f0*/  ISETP.NE.AND P1, PT, R10, R13, PT ;  /* 0x0000000d0a00720c */ /* 0x000fe40003f25270 */
[----:B------:R-:W-:-:S11]  /*1600*/  ISETP.EQ.OR P0, PT, R14, 0x2, !P0 ;  /* 0x000000020e00780c */ /* 0x000fd60004702670 */
[----:B------:R-:W-:Y:S05]  /*1610*/  @!P1 BRA `(.L_x_98) ;  /* 0x0000000000149947 */ /* 0x000fea0003800000 */
[----:B------:R-:W2:Y:S04]  /*1620*/  LDG.E R13, desc[UR8][R6.64+0x4] ;  /* 0x00000408060d7981 */ /* 0x000ea8000c1e1900 */
[----:B------:R-:W2:Y:S02]  /*1630*/  LDG.E R12, desc[UR8][R4.64] ;  /* 0x00000008040c7981 */ /* 0x000ea4000c1e1900 */
[----:B--2---:R-:W-:-:S13]  /*1640*/  ISETP.NE.AND P1, PT, R13, R12, PT ;  /* 0x0000000c0d00720c */ /* 0x004fda0003f25270 */
[----:B------:R-:W-:-:S05]  /*1650*/  @!P1 VIADD R13, R13, 0xffffffff ;  /* 0xffffffff0d0d9836 */ /* 0x000fca0000000000 */
[----:B------:R0:W-:Y:S02]  /*1660*/  @!P1 STG.E desc[UR8][R6.64+0x4], R13 ;  /* 0x0000040d06009986 */ /* 0x0001e4000c101908 */
.L_x_98:
[----:B------:R-:W-:Y:S05]  /*1670*/  @P0 BRA `(.L_x_96) ;  /* 0x0000000000140947 */ /* 0x000fea0003800000 */
[----:B------:R-:W2:Y:S04]  /*1680*/  LDG.E R4, desc[UR8][R4.64] ;  /* 0x0000000804047981 */ /* 0x000ea8000c1e1900 */
[----:B0-----:R-:W2:Y:S02]  /*1690*/  LDG.E R13, desc[UR8][R6.64+0x8] ;  /* 0x00000808060d7981 */ /* 0x001ea4000c1e1900 */
[----:B--2---:R-:W-:-:S13]  /*16a0*/  ISETP.NE.AND P0, PT, R13, R4, PT ;  /* 0x000000040d00720c */ /* 0x004fda0003f05270 */
[----:B------:R-:W-:-:S05]  /*16b0*/  @!P0 IADD3 R13, PT, PT, R13, -0x1, RZ ;  /* 0xffffffff0d0d8810 */ /* 0x000fca0007ffe0ff */
[----:B------:R0:W-:Y:S02]  /*16c0*/  @!P0 STG.E desc[UR8][R6.64+0x8], R13 ;  /* 0x0000080d06008986 */ /* 0x0001e4000c101908 */
.L_x_96:
[----:B------:R-:W-:-:S05]  /*16d0*/  VIADD R10, R10, 0x1 ;  /* 0x000000010a0a7836 */ /* 0x000fca0000000000 */
[----:B------:R-:W-:-:S13]  /*16e0*/  ISETP.NE.AND P0, PT, R10, R9, PT ;  /* 0x000000090a00720c */ /* 0x000fda0003f05270 */
[----:B------:R-:W-:Y:S05]  /*16f0*/  @P0 BRA `(.L_x_99) ;  /* 0xfffffff800c80947 */ /* 0x000fea000383ffff */
[----:B------:R-:W-:Y:S05]  /*1700*/  EXIT ;  /* 0x000000000000794d */ /* 0x000fea0003800000 */
.L_x_100:
        /* <DEDUP_REMOVED lines=15> */
.L_x_163:


//--------------------- .text._Z18generatePopulationPfffPiPK8instanceP17curandStateXORWOWimPy --------------------------
	.section	.text._Z18generatePopulationPfffPiPK8instanceP17curandStateXORWOWimPy,"ax",@progbits
	.align	128
        .global         _Z18generatePopulationPfffPiPK8instanceP17curandStateXORWOWimPy
        .type           _Z18generatePopulationPfffPiPK8instanceP17curandStateXORWOWimPy,@function
        .size           _Z18generatePopulationPfffPiPK8instanceP17curandStateXORWOWimPy,(.L_x_164 - _Z18generatePopulationPfffPiPK8instanceP17curandStateXORWOWimPy)
        .other          _Z18generatePopulationPfffPiPK8instanceP17curandStateXORWOWimPy,@"STO_CUDA_ENTRY STV_DEFAULT"
_Z18generatePopulationPfffPiPK8instanceP17curandStateXORWOWimPy:
.text._Z18generatePopulationPfffPiPK8instanceP17curandStateXORWOWimPy:
        /* <DEDUP_REMOVED lines=10> */
[----:B------:R-:W-:Y:S01]  /*00a0*/  ISETP.NE.AND P0, PT, R2, RZ, PT ;  /* 0x000000ff0200720c */ /* 0x000fe20003f05270 */
[----:B------:R-:W-:Y:S05]  /*00b0*/  BSSY.RECONVERGENT B0, `(.L_x_101) ;  /* 0x00000e5000007945 */ /* 0x000fea0003800200 */
[----:B------:R-:W2:Y:S01]  /*00c0*/  LDC.64 R4, c[0x0][0x3a0] ;  /* 0x0000e800ff047b82 */ /* 0x000ea20000000a00 */
[----:B0-----:R-:W-:Y:S02]  /*00d0*/  LOP3.LUT R0, R6, 0xaad26b49, RZ, 0x3c, !PT ;  /* 0xaad26b4906007812 */ /* 0x001fe400078e3cff */
[----:B------:R-:W-:-:S03]  /*00e0*/  LOP3.LUT R3, R7, 0xf7dcefdd, RZ, 0x3c, !PT ;  /* 0xf7dcefdd07037812 */ /* 0x000fc600078e3cff */
[----:B------:R-:W-:Y:S02]  /*00f0*/  IMAD R0, R0, 0x4182bed5, RZ ;  /* 0x4182bed500007824 */ /* 0x000fe400078e02ff */
[----:B------:R-:W-:Y:S02]  /*0100*/  IMAD R3, R3, -0x658354e5, RZ ;  /* 0x9a7cab1b03037824 */ /* 0x000fe400078e02ff */
[----:B--2---:R-:W-:Y:S01]  /*0110*/  IMAD.WIDE R4, R2, 0x30, R4 ;  /* 0x0000003002047825 */ /* 0x004fe200078e0204 */
[C---:B------:R-:W-:Y:S02]  /*0120*/  LOP3.LUT R8, R0.reuse, 0x159a55e5, RZ, 0x3c, !PT ;  /* 0x159a55e500087812 */ /* 0x040fe400078e3cff */
[C---:B------:R-:W-:Y:S01]  /*0130*/  IADD3 R6, PT, PT, R0.reuse, 0x64f0c9, R3 ;  /* 0x0064f0c900067810 */ /* 0x040fe20007ffe003 */
[C---:B------:R-:W-:Y:S01]  /*0140*/  VIADD R7, R0.reuse, 0x75bcd15 ;  /* 0x075bcd1500077836 */ /* 0x040fe20000000000 */
[C---:B------:R-:W-:Y:S01]  /*0150*/  LOP3.LUT R10, R3.reuse, 0x5491333, RZ, 0x3c, !PT ;  /* 0x05491333030a7812 */ /* 0x040fe200078e3cff */
[----:B------:R-:W-:Y:S01]  /*0160*/  VIADD R11, R0, 0x583f19 ;  /* 0x00583f19000b7836 */ /* 0x000fe20000000000 */
[----:B------:R-:W-:Y:S01]  /*0170*/  SHF.R.S32.HI R0, RZ, 0x1f, R2 ;  /* 0x0000001fff007819 */ /* 0x000fe20000011402 */
[----:B------:R-:W-:Y:S01]  /*0180*/  VIADD R9, R3, 0x1f123bb5 ;  /* 0x1f123bb503097836 */ /* 0x000fe20000000000 */
[----:B-1----:R0:W-:Y:S04]  /*0190*/  STG.E.64 desc[UR36][R4.64], R6 ;  /* 0x0000000604007986 */ /* 0x0021e8000c101b24 */
[----:B------:R0:W-:Y:S04]  /*01a0*/  STG.E.64 desc[UR36][R4.64+0x8], R8 ;  /* 0x0000080804007986 */ /* 0x0001e8000c101b24 */
[----:B------:R0:W-:Y:S01]  /*01b0*/  STG.E.64 desc[UR36][R4.64+0x10], R10 ;  /* 0x0000100a04007986 */ /* 0x0001e2000c101b24 */
[----:B------:R-:W-:Y:S05]  /*01c0*/  @!P0 BRA `(.L_x_102) ;  /* 0x0000000c004c8947 */ /* 0x000fea0003800000 */
[----:B------:R-:W-:Y:S02]  /*01d0*/  IMAD.MOV.U32 R3, RZ, RZ, RZ ;  /* 0x000000ffff037224 */ /* 0x000fe400078e00ff */
[----:B------:R-:W-:-:S07]  /*01e0*/  IMAD.MOV.U32 R13, RZ, RZ, R2 ;  /* 0x000000ffff0d7224 */ /* 0x000fce00078e0002 */
.L_x_108:
[----:B0-----:R-:W-:Y:S01]  /*01f0*/  LOP3.LUT R4, R13, 0x3, RZ, 0xc0, !PT ;  /* 0x000000030d047812 */ /* 0x001fe200078ec0ff */
[----:B------:R-:W-:Y:S03]  /*0200*/  BSSY.RECONVERGENT B1, `(.L_x_103) ;  /* 0x00000c9000017945 */ /* 0x000fe60003800200 */
[----:B------:R-:W-:-:S04]  /*0210*/  ISETP.NE.U32.AND P0, PT, R4, RZ, PT ;  /* 0x000000ff0400720c */ /* 0x000fc80003f05070 */
[----:B------:R-:W-:-:S13]  /*0220*/  ISETP.NE.AND.EX P0, PT, RZ, RZ, PT, P0 ;  /* 0x000000ffff00720c */ /* 0x000fda0003f05300 */
[----:B------:R-:W-:Y:S05]  /*0230*/  @!P0 BRA `(.L_x_104) ;  /* 0x0000000c00148947 */ /* 0x000fea0003800000 */
[----:B------:R-:W0:Y:S01]  /*0240*/  LDC.64 R8, c[0x4][0x10] ;  /* 0x01000400ff087b82 */ /* 0x000e220000000a00 */
[----:B------:R-:W-:Y:S02]  /*0250*/  IMAD.MOV.U32 R12, RZ, RZ, RZ ;  /* 0x000000ffff0c7224 */ /* 0x000fe400078e00ff */
[----:B0-----:R-:W-:-:S07]  /*0260*/  IMAD.WIDE.U32 R8, R3, 0xc80, R8 ;  /* 0x00000c8003087825 */ /* 0x001fce00078e0008 */
.L_x_107:
[----:B0-----:R-:W-:Y:S02]  /*0270*/  CS2R R14, SRZ ;  /* 0x00000000000e7805 */ /* 0x001fe4000001ff00 */
[----:B------:R-:W-:Y:S02]  /*0280*/  CS2R R4, SRZ ;  /* 0x0000000000047805 */ /* 0x000fe4000001ff00 */
[----:B------:R-:W-:-:S07]  /*0290*/  CS2R R6, SRZ ;  /* 0x0000000000067805 */ /* 0x000fce000001ff00 */
.L_x_106:
[----:B------:R-:W0:Y:S02]  /*02a0*/  LDC.64 R10, c[0x0][0x3a0] ;  /* 0x0000e800ff0a7b82 */ /* 0x000e240000000a00 */
[----:B0-----:R-:W-:-:S04]  /*02b0*/  IMAD.WIDE R10, R2, 0x30, R10 ;  /* 0x00000030020a7825 */ /* 0x001fc800078e020a */
[----:B------:R-:W-:-:S05]  /*02c0*/  IMAD.WIDE.U32 R10, R15, 0x4, R10 ;  /* 0x000000040f0a7825 */ /* 0x000fca00078e000a */
[----:B------:R0:W5:Y:S01]  /*02d0*/  LDG.E R16, desc[UR36][R10.64+0x4] ;  /* 0x000004240a107981 */ /* 0x000162000c1e1900 */
[----:B------:R-:W-:-:S07]  /*02e0*/  IMAD.MOV.U32 R17, RZ, RZ, RZ ;  /* 0x000000ffff117224 */ /* 0x000fce00078e00ff */
.L_x_105:
[----:B-----5:R-:W-:Y:S01]  /*02f0*/  SHF.R.U32.HI R22, RZ, R17, R16 ;  /* 0x00000011ff167219 */ /* 0x020fe20000011610 */
[----:B0-----:R-:W-:-:S03]  /*0300*/  IMAD.SHL.U32 R10, R15, 0x20, RZ ;  /* 0x000000200f0a7824 */ /* 0x001fc600078e00ff */
[----:B------:R-:W-:Y:S01]  /*0310*/  LOP3.LUT R11, R22, 0x1, RZ, 0xc0, !PT ;  /* 0x00000001160b7812 */ /* 0x000fe200078ec0ff */
[----:B------:R-:W-:-:S03]  /*0320*/  IMAD.IADD R10, R10, 0x1, R17 ;  /* 0x000000010a0a7824 */ /* 0x000fc600078e0211 */
[----:B------:R-:W-:Y:S01]  /*0330*/  ISETP.NE.U32.AND P0, PT, R11, 0x1, PT ;  /* 0x000000010b00780c */ /* 0x000fe20003f05070 */
[----:B------:R-:W-:-:S03]  /*0340*/  IMAD R11, R10, 0x5, RZ ;  /* 0x000000050a0b7824 */ /* 0x000fc600078e02ff */
[----:B------:R-:W-:Y:S01]  /*0350*/  R2P PR, R22, 0x7e ;  /* 0x0000007e16007804 */ /* 0x000fe20000000000 */
[----:B------:R-:W-:-:S08]  /*0360*/  IMAD.WIDE.U32 R10, R11, 0x4, R8 ;  /* 0x000000040b0a7825 */ /* 0x000fd000078e0008 */
[----:B------:R-:W2:Y:S04]  /*0370*/  @!P0 LDG.E R19, desc[UR36][R10.64] ;  /* 0x000000240a138981 */ /* 0x000ea8000c1e1900 */
[----:B------:R-:W3:Y:S04]  /*0380*/  @P1 LDG.E R21, desc[UR36][R10.64+0x14] ;  /* 0x000014240a151981 */ /* 0x000ee8000c1e1900 */
[----:B------:R-:W4:Y:S04]  /*0390*/  @!P0 LDG.E R18, desc[UR36][R10.64+0x10] ;  /* 0x000010240a128981 */ /* 0x000f28000c1e1900 */
[----:B------:R-:W4:Y:S04]  /*03a0*/  @P2 LDG.E R23, desc[UR36][R10.64+0x28] ;  /* 0x000028240a172981 */ /* 0x000f28000c1e1900 */
[----:B------:R-:W4:Y:S04]  /*03b0*/  @P1 LDG.E R20, desc[UR36][R10.64+0x24] ;  /* 0x000024240a141981 */ /* 0x000f28000c1e1900 */
[----:B------:R-:W4:Y:S04]  /*03c0*/  @P3 LDG.E R25, desc[UR36][R10.64+0x3c] ;  /* 0x00003c240a193981 */ /* 0x000f28000c1e1900 */
[----:B------:R-:W4:Y:S04]  /*03d0*/  @P2 LDG.E R24, desc[UR36][R10.64+0x38] ;  /* 0x000038240a182981 */ /* 0x000f28000c1e1900 */
[----:B------:R-:W4:Y:S04]  /*03e0*/  @P4 LDG.E R27, desc[UR36][R10.64+0x50] ;  /* 0x000050240a1b4981 */ /* 0x000f28000c1e1900 */
[----:B------:R-:W4:Y:S01]  /*03f0*/  @P5 LDG.E R29, desc[UR36][R10.64+0x64] ;  /* 0x000064240a1d5981 */ /* 0x000f22000c1e1900 */
[----:B--2---:R-:W-:-:S03]  /*0400*/  @!P0 LOP3.LUT R14, R14, R19, RZ, 0x3c, !PT ;  /* 0x000000130e0e8212 */ /* 0x004fc600078e3cff */
[----:B------:R-:W2:Y:S01]  /*0410*/  @!P0 LDG.E R19, desc[UR36][R10.64+0x4] ;  /* 0x000004240a138981 */ /* 0x000ea2000c1e1900 */
[----:B---3--:R-:W-:-:S03]  /*0420*/  @P1 LOP3.LUT R14, R14, R21, RZ, 0x3c, !PT ;  /* 0x000000150e0e1212 */ /* 0x008fc600078e3cff */
[----:B------:R-:W3:Y:S01]  /*0430*/  @!P0 LDG.E R21, desc[UR36][R10.64+0xc] ;  /* 0x00000c240a158981 */ /* 0x000ee2000c1e1900 */
[----:B----4-:R-:W-:-:S03]  /*0440*/  @!P0 LOP3.LUT R5, R5, R18, RZ, 0x3c, !PT ;  /* 0x0000001205058212 */ /* 0x010fc600078e3cff */
[----:B------:R-:W4:Y:S01]  /*0450*/  @!P0 LDG.E R18, desc[UR36][R10.64+0x8] ;  /* 0x000008240a128981 */ /* 0x000f22000c1e1900 */
[----:B------:R-:W-:-:S03]  /*0460*/  @P2 LOP3.LUT R14, R14, R23, RZ, 0x3c, !PT ;  /* 0x000000170e0e2212 */ /* 0x000fc600078e3cff */
[----:B------:R-:W4:Y:S01]  /*0470*/  @P1 LDG.E R23, desc[UR36][R10.64+0x18] ;  /* 0x000018240a171981 */ /* 0x000f22000c1e1900 */
[----:B------:R-:W-:-:S03]  /*0480*/  @P1 LOP3.LUT R5, R5, R20, RZ, 0x3c, !PT ;  /* 0x0000001405051212 */ /* 0x000fc600078e3cff */
[----:B------:R-:W4:Y:S01]  /*0490*/  @P1 LDG.E R20, desc[UR36][R10.64+0x1c] ;  /* 0x00001c240a141981 */ /* 0x000f22000c1e1900 */
[----:B------:R-:W-:-:S03]  /*04a0*/  @P3 LOP3.LUT R14, R14, R25, RZ, 0x3c, !PT ;  /* 0x000000190e0e3212 */ /* 0x000fc600078e3cff */
[----:B------:R-:W4:Y:S01]  /*04b0*/  @P1 LDG.E R25, desc[UR36][R10.64+0x20] ;  /* 0x000020240a191981 */ /* 0x000f22000c1e1900 */
[----:B------:R-:W-:-:S03]  /*04c0*/  @P2 LOP3.LUT R5, R5, R24, RZ, 0x3c, !PT ;  /* 0x0000001805052212 */ /* 0x000fc600078e3cff */
[----:B------:R-:W4:Y:S01]  /*04d0*/  @P3 LDG.E R24, desc[UR36][R10.64+0x4c] ;  /* 0x00004c240a183981 */ /* 0x000f22000c1e1900 */
[----:B--2---:R-:W-:-:S03]  /*04e0*/  @!P0 LOP3.LUT R6, R6, R19, RZ, 0x3c, !PT ;  /* 0x0000001306068212 */ /* 0x004fc600078e3cff */
[----:B------:R-:W2:Y:S01]  /*04f0*/  @P2 LDG.E R19, desc[UR36][R10.64+0x2c] ;  /* 0x00002c240a132981 */ /* 0x000ea2000c1e1900 */
[----:B---3--:R-:W-:-:S03]  /*0500*/  @!P0 LOP3.LUT R4, R4, R21, RZ, 0x3c, !PT ;  /* 0x0000001504048212 */ /* 0x008fc600078e3cff */
[----:B------:R-:W3:Y:S01]  /*0510*/  @P2 LDG.E R21, desc[UR36][R10.64+0x34] ;  /* 0x000034240a152981 */ /* 0x000ee2000c1e1900 */
[----:B----4-:R-:W-:-:S03]  /*0520*/  @!P0 LOP3.LUT R7, R7, R18, RZ, 0x3c, !PT ;  /* 0x0000001207078212 */ /* 0x010fc600078e3cff */
[----:B------:R-:W4:Y:S01]  /*0530*/  @P2 LDG.E R18, desc[UR36][R10.64+0x30] ;  /* 0x000030240a122981 */ /* 0x000f22000c1e1900 */
        /* <DEDUP_REMOVED lines=10> */
[----:B--2---:R-:W-:-:S03]  /*05e0*/  @P2 LOP3.LUT R6, R6, R19, RZ, 0x3c, !PT ;  /* 0x0000001306062212 */ /* 0x004fc600078e3cff */
[----:B------:R-:W2:Y:S01]  /*05f0*/  @P4 LDG.E R19, desc[UR36][R10.64+0x54] ;  /* 0x000054240a134981 */ /* 0x000ea2000c1e1900 */
[----:B---3--:R-:W-:-:S03]  /*0600*/  @P2 LOP3.LUT R4, R4, R21, RZ, 0x3c, !PT ;  /* 0x0000001504042212 */ /* 0x008fc600078e3cff */
[----:B------:R-:W3:Y:S01]  /*0610*/  @P4 LDG.E R21, desc[UR36][R10.64+0x5c] ;  /* 0x00005c240a154981 */ /* 0x000ee2000c1e1900 */
[----:B----4-:R-:W-:-:S03]  /*0620*/  @P2 LOP3.LUT R7, R7, R18, RZ, 0x3c, !PT ;  /* 0x0000001207072212 */ /* 0x010fc600078e3cff */
        /* <DEDUP_REMOVED lines=9> */
[----:B------:R-:W-:Y:S02]  /*06c0*/  LOP3.LUT P0, RZ, R22, 0x80, RZ, 0xc0, !PT ;  /* 0x0000008016ff7812 */ /* 0x000fe4000780c0ff */
[----:B------:R-:W-:-:S04]  /*06d0*/  @P5 LOP3.LUT R14, R14, R29, RZ, 0x3c, !PT ;  /* 0x0000001d0e0e5212 */ /* 0x000fc800078e3cff */
[----:B------:R-:W-:-:S07]  /*06e0*/  @P6 LOP3.LUT R14, R14, R27, RZ, 0x3c, !PT ;  /* 0x0000001b0e0e6212 */ /* 0x000fce00078e3cff */
[----:B------:R-:W4:Y:S04]  /*06f0*/  @P0 LDG.E R27, desc[UR36][R10.64+0x8c] ;  /* 0x00008c240a1b0981 */ /* 0x000f28000c1e1900 */
        /* <DEDUP_REMOVED lines=15> */
[----:B------:R-:W-:Y:S02]  /*07f0*/  @P0 LOP3.LUT R14, R14, R27, RZ, 0x3c, !PT ;  /* 0x0000001b0e0e0212 */ /* 0x000fe400078e3cff */
[----:B--2---:R-:W-:Y:S02]  /*0800*/  @P6 LOP3.LUT R6, R6, R19, RZ, 0x3c, !PT ;  /* 0x0000001306066212 */ /* 0x004fe400078e3cff */
[----:B---3--:R-:W-:Y:S02]  /*0810*/  @P6 LOP3.LUT R4, R4, R21, RZ, 0x3c, !PT ;  /* 0x0000001504046212 */ /* 0x008fe400078e3cff */
[----:B----4-:R-:W-:Y:S02]  /*0820*/  @P6 LOP3.LUT R7, R7, R18, RZ, 0x3c, !PT ;  /* 0x0000001207076212 */ /* 0x010fe400078e3cff */
[----:B------:R-:W-:Y:S02]  /*0830*/  @P0 LOP3.LUT R6, R6, R23, RZ, 0x3c, !PT ;  /* 0x0000001706060212 */ /* 0x000fe400078e3cff */
[----:B------:R-:W-:-:S02]  /*0840*/  @P6 LOP3.LUT R5, R5, R20, RZ, 0x3c, !PT ;  /* 0x0000001405056212 */ /* 0x000fc400078e3cff */
[----:B------:R-:W-:Y:S02]  /*0850*/  @P0 LOP3.LUT R4, R4, R25, RZ, 0x3c, !PT ;  /* 0x0000001904040212 */ /* 0x000fe400078e3cff */
[----:B------:R-:W-:Y:S02]  /*0860*/  @P0 LOP3.LUT R5, R5, R26, RZ, 0x3c, !PT ;  /* 0x0000001a05050212 */ /* 0x000fe400078e3cff */
[----:B------:R-:W-:Y:S02]  /*0870*/  @P0 LOP3.LUT R7, R7, R24, RZ, 0x3c, !PT ;  /* 0x0000001807070212 */ /* 0x000fe400078e3cff */
[----:B------:R-:W-:-:S13]  /*0880*/  R2P PR, R22.B1, 0x7f ;  /* 0x0000007f16007804 */ /* 0x000fda0000001000 */
[----:B------:R-:W2:Y:S04]  /*0890*/  @P0 LDG.E R19, desc[UR36][R10.64+0xa0] ;  /* 0x0000a0240a130981 */ /* 0x000ea8000c1e1900 */
[----:B------:R-:W3:Y:S04]  /*08a0*/  @P1 LDG.E R21, desc[UR36][R10.64+0xb4] ;  /* 0x0000b4240a151981 */ /* 0x000ee8000c1e1900 */
[----:B------:R-:W4:Y:S04]  /*08b0*/  @P2 LDG.E R23, desc[UR36][R10.64+0xc8] ;  /* 0x0000c8240a172981 */ /* 0x000f28000c1e1900 */
[----:B------:R-:W4:Y:S04]  /*08c0*/  @P0 LDG.E R20, desc[UR36][R10.64+0xa8] ;  /* 0x0000a8240a140981 */ /* 0x000f28000c1e1900 */
[----:B------:R-:W4:Y:S04]  /*08d0*/  @P0 LDG.E R24, desc[UR36][R10.64+0xb0] ;  /* 0x0000b0240a180981 */ /* 0x000f28000c1e1900 */
[----:B------:R-:W4:Y:S04]  /*08e0*/  @P3 LDG.E R25, desc[UR36][R10.64+0xdc] ;  /* 0x0000dc240a193981 */ /* 0x000f28000c1e1900 */
[----:B------:R-:W4:Y:S04]  /*08f0*/  @P1 LDG.E R18, desc[UR36][R10.64+0xbc] ;  /* 0x0000bc240a121981 */ /* 0x000f28000c1e1900 */
        /* <DEDUP_REMOVED lines=20> */
[----:B---3--:R-:W-:Y:S02]  /*0a40*/  @P0 LOP3.LUT R4, R4, R21, RZ, 0x3c, !PT ;  /* 0x0000001504040212 */ /* 0x008fe400078e3cff */
[----:B------:R-:W-:Y:S01]  /*0a50*/  LOP3.LUT P0, RZ, R22, 0x8000, RZ, 0xc0, !PT ;  /* 0x0000800016ff7812 */ /* 0x000fe2000780c0ff */
[----:B------:R-:W3:Y:S01]  /*0a60*/  @P2 LDG.E R21, desc[UR36][R10.64+0xcc] ;  /* 0x0000cc240a152981 */ /* 0x000ee2000c1e1900 */
[----:B----4-:R-:W-:-:S03]  /*0a70*/  @P1 LOP3.LUT R6, R6, R23, RZ, 0x3c, !PT ;  /* 0x0000001706061212 */ /* 0x010fc600078e3cff */
[----:B------:R-:W4:Y:S04]  /*0a80*/  @P2 LDG.E R22, desc[UR36][R10.64+0xd0] ;  /* 0x0000d0240a162981 */ /* 0x000f28000c1e1900 */
[----:B------:R-:W4:Y:S01]  /*0a90*/  @P2 LDG.E R23, desc[UR36][R10.64+0xd4] ;  /* 0x0000d4240a172981 */ /* 0x000f22000c1e1900 */
[----:B------:R-:W-:-:S03]  /*0aa0*/  @P1 LOP3.LUT R5, R5, R20, RZ, 0x3c, !PT ;  /* 0x0000001405051212 */ /* 0x000fc600078e3cff */
[----:B------:R-:W4:Y:S01]  /*0ab0*/  @P3 LDG.E R20, desc[UR36][R10.64+0xec] ;  /* 0x0000ec240a143981 */ /* 0x000f22000c1e1900 */
[----:B------:R-:W-:Y:S02]  /*0ac0*/  @P5 LOP3.LUT R14, R14, R29, RZ, 0x3c, !PT ;  /* 0x0000001d0e0e5212 */ /* 0x000fe400078e3cff */
[----:B------:R-:W-:Y:S01]  /*0ad0*/  @P2 LOP3.LUT R5, R5, R24, RZ, 0x3c, !PT ;  /* 0x0000001805052212 */ /* 0x000fe200078e3cff */
[----:B------:R-:W4:Y:S04]  /*0ae0*/  @P0 LDG.E R26, desc[UR36][R10.64+0x13c] ;  /* 0x00013c240a1a0981 */ /* 0x000f28000c1e1900 */
        /* <DEDUP_REMOVED lines=9> */
[----:B------:R-:W-:Y:S02]  /*0b80*/  @P2 LOP3.LUT R4, R4, R23, RZ, 0x3c, !PT ;  /* 0x0000001704042212 */ /* 0x000fe400078e3cff */
[----:B------:R-:W-:Y:S01]  /*0b90*/  @P3 LOP3.LUT R7, R7, R18, RZ, 0x3c, !PT ;  /* 0x0000001207073212 */ /* 0x000fe200078e3cff */
[----:B------:R-:W4:Y:S01]  /*0ba0*/  @P4 LDG.E R23, desc[UR36][R10.64+0xfc] ;  /* 0x0000fc240a174981 */ /* 0x000f22000c1e1900 */
[----:B------:R-:W-:-:S03]  /*0bb0*/  @P3 LOP3.LUT R6, R6, R25, RZ, 0x3c, !PT ;  /* 0x0000001906063212 */ /* 0x000fc600078e3cff */
        /* <DEDUP_REMOVED lines=20> */
[----:B------:R-:W-:-:S05]  /*0d00*/  VIADD R17, R17, 0x10 ;  /* 0x0000001011117836 */ /* 0x000fca0000000000 */
[----:B------:R-:W-:Y:S02]  /*0d10*/  ISETP.NE.AND P1, PT, R17, 0x20, PT ;  /* 0x000000201100780c */ /* 0x000fe40003f25270 */
[----:B------:R-:W-:Y:S02]  /*0d20*/  @P5 LOP3.LUT R5, R5, R20, RZ, 0x3c, !PT ;  /* 0x0000001405055212 */ /* 0x000fe400078e3cff */
[----:B--2---:R-:W-:Y:S02]  /*0d30*/  @P5 LOP3.LUT R4, R4, R19, RZ, 0x3c, !PT ;  /* 0x0000001304045212 */ /* 0x004fe400078e3cff */
[----:B---3--:R-:W-:Y:S02]  /*0d40*/  @P6 LOP3.LUT R6, R6, R21, RZ, 0x3c, !PT ;  /* 0x0000001506066212 */ /* 0x008fe400078e3cff */
[----:B----4-:R-:W-:Y:S02]  /*0d50*/  @P6 LOP3.LUT R7, R7, R22, RZ, 0x3c, !PT ;  /* 0x0000001607076212 */ /* 0x010fe400078e3cff */
[----:B------:R-:W-:-:S02]  /*0d60*/  @P6 LOP3.LUT R4, R4, R23, RZ, 0x3c, !PT ;  /* 0x0000001704046212 */ /* 0x000fc400078e3cff */
[----:B------:R-:W-:Y:S02]  /*0d70*/  @P6 LOP3.LUT R5, R5, R18, RZ, 0x3c, !PT ;  /* 0x0000001205056212 */ /* 0x000fe400078e3cff */
[----:B------:R-:W-:Y:S02]  /*0d80*/  @P0 LOP3.LUT R7, R7, R24, RZ, 0x3c, !PT ;  /* 0x0000001807070212 */ /* 0x000fe400078e3cff */
[----:B------:R-:W-:Y:S02]  /*0d90*/  @P0 LOP3.LUT R6, R6, R25, RZ, 0x3c, !PT ;  /* 0x0000001906060212 */ /* 0x000fe400078e3cff */
[----:B------:R-:W-:Y:S02]  /*0da0*/  @P0 LOP3.LUT R5, R5, R26, RZ, 0x3c, !PT ;  /* 0x0000001a05050212 */ /* 0x000fe400078e3cff */
[----:B------:R-:W-:Y:S01]  /*0db0*/  @P0 LOP3.LUT R4, R4, R27, RZ, 0x3c, !PT ;  /* 0x0000001b04040212 */ /* 0x000fe200078e3cff */
[----:B------:R-:W-:Y:S06]  /*0dc0*/  @P1 BRA `(.L_x_105) ;  /* 0xfffffff400481947 */ /* 0x000fec000383ffff */
[----:B------:R-:W-:-:S05]  /*0dd0*/  VIADD R15, R15, 0x1 ;  /* 0x000000010f0f7836 */ /* 0x000fca0000000000 */
[----:B------:R-:W-:-:S13]  /*0de0*/  ISETP.NE.AND P0, PT, R15, 0x5, PT ;  /* 0x000000050f00780c */ /* 0x000fda0003f05270 */
[----:B------:R-:W-:Y:S05]  /*0df0*/  @P0 BRA `(.L_x_106) ;  /* 0xfffffff400280947 */ /* 0x000fea000383ffff */
[----:B------:R-:W0:Y:S01]  /*0e00*/  LDC.64 R10, c[0x0][0x3a0] ;  /* 0x0000e800ff0a7b82 */ /* 0x000e220000000a00 */
[----:B------:R-:W-:Y:S01]  /*0e10*/  VIADD R12, R12, 0x1 ;  /* 0x000000010c0c7836 */ /* 0x000fe20000000000 */
[----:B------:R-:W-:-:S04]  /*0e20*/  LOP3.LUT R15, R13, 0x3, RZ, 0xc0, !PT ;  /* 0x000000030d0f7812 */ /* 0x000fc800078ec0ff */
[----:B------:R-:W-:Y:S01]  /*0e30*/  ISETP.GE.U32.AND P0, PT, R12, R15, PT ;  /* 0x0000000f0c00720c */ /* 0x000fe20003f06070 */
[----:B0-----:R-:W-:-:S05]  /*0e40*/  IMAD.WIDE R10, R2, 0x30, R10 ;  /* 0x00000030020a7825 */ /* 0x001fca00078e020a */
[----:B------:R0:W-:Y:S04]  /*0e50*/  STG.E.64 desc[UR36][R10.64+0x8], R6 ;  /* 0x000008060a007986 */ /* 0x0001e8000c101b24 */
[----:B------:R0:W-:Y:S04]  /*0e60*/  STG.E.64 desc[UR36][R10.64+0x10], R4 ;  /* 0x000010040a007986 */ /* 0x0001e8000c101b24 */
[----:B------:R0:W-:Y:S01]  /*0e70*/  STG.E desc[UR36][R10.64+0x4], R14 ;  /* 0x0000040e0a007986 */ /* 0x0001e2000c101924 */
[----:B------:R-:W-:Y:S05]  /*0e80*/  @!P0 BRA `(.L_x_107) ;  /* 0xfffffff000f88947 */ /* 0x000fea000383ffff */
.L_x_104:
[----:B------:R-:W-:Y:S05]  /*0e90*/  BSYNC.RECONVERGENT B1 ;  /* 0x0000000000017941 */ /* 0x000fea0003800200 */
.L_x_103:
[----:B------:R-:W-:Y:S01]  /*0ea0*/  ISETP.GT.U32.AND P0, PT, R13, 0x3, PT ;  /* 0x000000030d00780c */ /* 0x000fe20003f04070 */
[----:B------:R-:W-:Y:S01]  /*0eb0*/  VIADD R3, R3, 0x1 ;  /* 0x0000000103037836 */ /* 0x000fe20000000000 */
[--C-:B------:R-:W-:Y:S02]  /*0ec0*/  SHF.R.U64 R13, R13, 0x2, R0.reuse ;  /* 0x000000020d0d7819 */ /* 0x100fe40000001200 */
[----:B------:R-:W-:Y:S02]  /*0ed0*/  ISETP.GT.U32.AND.EX P0, PT, R0, RZ, PT, P0 ;  /* 0x000000ff0000720c */ /* 0x000fe40003f04100 */
[----:B------:R-:W-:-:S11]  /*0ee0*/  SHF.R.U32.HI R0, RZ, 0x2, R0 ;  /* 0x00000002ff007819 */ /* 0x000fd60000011600 */
[----:B------:R-:W-:Y:S05]  /*0ef0*/  @P0 BRA `(.L_x_108) ;  /* 0xfffffff000bc0947 */ /* 0x000fea000383ffff */
.L_x_102:
[----:B------:R-:W-:Y:S05]  /*0f00*/  BSYNC.RECONVERGENT B0 ;  /* 0x0000000000007941 */ /* 0x000fea0003800200 */
.L_x_101:
[----:B0-----:R-:W0:Y:S08]  /*0f10*/  LDC.64 R4, c[0x0][0x3a0] ;  /* 0x0000e800ff047b82 */ /* 0x001e300000000a00 */
[----:B------:R-:W1:Y:S01]  /*0f20*/  LDC.64 R6, c[0x0][0x398] ;  /* 0x0000e600ff067b82 */ /* 0x000e620000000a00 */
[----:B0-----:R-:W-:-:S05]  /*0f30*/  IMAD.WIDE R4, R2, 0x30, R4 ;  /* 0x0000003002047825 */ /* 0x001fca00078e0204 */
[----:B------:R0:W-:Y:S04]  /*0f40*/  STG.E.64 desc[UR36][R4.64+0x18], RZ ;  /* 0x000018ff04007986 */ /* 0x0001e8000c101b24 */
[----:B------:R0:W-:Y:S04]  /*0f50*/  STG.E desc[UR36][R4.64+0x20], RZ ;  /* 0x000020ff04007986 */ /* 0x0001e8000c101924 */
[----:B------:R0:W-:Y:S04]  /*0f60*/  STG.E.64 desc[UR36][R4.64+0x28], RZ ;  /* 0x000028ff04007986 */ /* 0x0001e8000c101b24 */
[----:B-1----:R-:W2:Y:S02]  /*0f70*/  LDG.E R3, desc[UR36][R6.64] ;  /* 0x0000002406037981 */ /* 0x002ea4000c1e1900 */
[----:B--2---:R-:W-:-:S13]  /*0f80*/  ISETP.GE.AND P0, PT, R3, 0x1, PT ;  /* 0x000000010300780c */ /* 0x004fda0003f06270 */
[----:B0-----:R-:W-:Y:S05]  /*0f90*/  @!P0 BRA `(.L_x_109) ;  /* 0x00000000008c8947 */ /* 0x001fea0003800000 */
[----:B------:R-:W0:Y:S01]  /*0fa0*/  LDC.64 R8, c[0x0][0x388] ;  /* 0x0000e200ff087b82 */ /* 0x000e220000000a00 */
[----:B------:R-:W-:-:S07]  /*0fb0*/  UMOV UR4, URZ ;  /* 0x000000ff00047c82 */ /* 0x000fce0008000000 */
[----:B------:R-:W1:Y:S01]  /*0fc0*/  LDC.64 R10, c[0x0][0x380] ;  /* 0x0000e000ff0a7b82 */ /* 0x000e620000000a00 */
[----:B0-----:R-:W-:-:S07]  /*0fd0*/  FADD R9, R9, -R8 ;  /* 0x8000000809097221 */ /* 0x001fce0000000000 */
.L_x_110:
[----:B------:R-:W2:Y:S04]  /*0fe0*/  LDG.E.64 R16, desc[UR36][R4.64] ;  /* 0x0000002404107981 */ /* 0x000ea8000c1e1b00 */
[----:B------:R-:W3:Y:S04]  /*0ff0*/  LDG.E.64 R14, desc[UR36][R4.64+0x10] ;  /* 0x00001024040e7981 */ /* 0x000ee8000c1e1b00 */
[----:B------:R-:W4:Y:S01]  /*1000*/  LDG.E.64 R12, desc[UR36][R4.64+0x8] ;  /* 0x00000824040c7981 */ /* 0x000f22000c1e1b00 */
[----:B--2---:R-:W-:Y:S01]  /*1010*/  SHF.R.U32.HI R0, RZ, 0x2, R17 ;  /* 0x00000002ff007819 */ /* 0x004fe20000011611 */
[----:B------:R-:W-:-:S03]  /*1020*/  VIADD R16, R16, 0x587c5 ;  /* 0x000587c510107836 */ /* 0x000fc60000000000 */
[----:B------:R-:W-:Y:S01]  /*1030*/  LOP3.LUT R0, R0, R17, RZ, 0x3c, !PT ;  /* 0x0000001100007212 */ /* 0x000fe200078e3cff */
[----:B---3--:R-:W-:Y:S02]  /*1040*/  IMAD.SHL.U32 R3, R15, 0x10, RZ ;  /* 0x000000100f037824 */ /* 0x008fe400078e00ff */
[----:B------:R-:W-:Y:S02]  /*1050*/  IMAD.MOV.U32 R19, RZ, RZ, R14 ;  /* 0x000000ffff137224 */ /* 0x000fe400078e000e */
[C---:B------:R-:W-:Y:S02]  /*1060*/  IMAD.SHL.U32 R17, R0.reuse, 0x2, RZ ;  /* 0x0000000200117824 */ /* 0x040fe400078e00ff */
[----:B----4-:R-:W-:Y:S02]  /*1070*/  IMAD.MOV.U32 R18, RZ, RZ, R13 ;  /* 0x000000ffff127224 */ /* 0x010fe400078e000d */
[----:B------:R-:W-:Y:S01]  /*1080*/  IMAD.MOV.U32 R20, RZ, RZ, R15 ;  /* 0x000000ffff147224 */ /* 0x000fe200078e000f */
[----:B------:R-:W-:Y:S01]  /*1090*/  LOP3.LUT R0, R0, R17, R3, 0x96, !PT ;  /* 0x0000001100007212 */ /* 0x000fe200078e9603 */
[----:B------:R-:W-:Y:S01]  /*10a0*/  IMAD.MOV.U32 R17, RZ, RZ, R12 ;  /* 0x000000ffff117224 */ /* 0x000fe200078e000c */
[----:B------:R0:W-:Y:S02]  /*10b0*/  STG.E.64 desc[UR36][R4.64+0x8], R18 ;  /* 0x0000081204007986 */ /* 0x0001e4000c101b24 */
[----:B------:R-:W-:-:S02]  /*10c0*/  LOP3.LUT R21, R0, R15, RZ, 0x3c, !PT ;  /* 0x0000000f00157212 */ /* 0x000fc400078e3cff */
[----:B------:R0:W-:Y:S04]  /*10d0*/  STG.E.64 desc[UR36][R4.64], R16 ;  /* 0x0000001004007986 */ /* 0x0001e8000c101b24 */
[----:B------:R0:W-:Y:S04]  /*10e0*/  STG.E.64 desc[UR36][R4.64+0x10], R20 ;  /* 0x0000101404007986 */ /* 0x0001e8000c101b24 */
[----:B------:R-:W2:Y:S01]  /*10f0*/  LDG.E R3, desc[UR36][R6.64] ;  /* 0x0000002406037981 */ /* 0x000ea2000c1e1900 */
[----:B------:R-:W-:Y:S02]  /*1100*/  IMAD.IADD R0, R21, 0x1, R16 ;  /* 0x0000000115007824 */ /* 0x000fe400078e0210 */
[----:B------:R-:W-:-:S03]  /*1110*/  IMAD.MOV.U32 R13, RZ, RZ, 0x2f800000 ;  /* 0x2f800000ff0d7424 */ /* 0x000fc600078e00ff */
[----:B------:R-:W-:-:S05]  /*1120*/  I2FP.F32.U32 R0, R0 ;  /* 0x0000000000007245 */ /* 0x000fca0000201000 */
[----:B------:R-:W-:Y:S01]  /*1130*/  FFMA R0, R0, R13, 1.1641532182693481445e-10 ;  /* 0x2f00000000007423 */ /* 0x000fe2000000000d */
[----:B--2---:R-:W-:-:S03]  /*1140*/  IMAD R13, R2, R3, UR4 ;  /* 0x00000004020d7e24 */ /* 0x004fc6000f8e0203 */
[----:B------:R-:W-:Y:S01]  /*1150*/  FFMA R3, R9, R0, R8 ;  /* 0x0000000009037223 */ /* 0x000fe20000000008 */
[----:B-1----:R-:W-:-:S05]  /*1160*/  IMAD.WIDE R12, R13, 0x4, R10 ;  /* 0x000000040d0c7825 */ /* 0x002fca00078e020a */
[----:B------:R0:W-:Y:S04]  /*1170*/  STG.E desc[UR36][R12.64], R3 ;  /* 0x000000030c007986 */ /* 0x0001e8000c101924 */
[----:B------:R-:W2:Y:S01]  /*1180*/  LDG.E R0, desc[UR36][R6.64] ;  /* 0x0000002406007981 */ /* 0x000ea2000c1e1900 */
[----:B------:R-:W-:-:S06]  /*1190*/  UIADD3 UR4, UPT, UPT, UR4, 0x1, URZ ;  /* 0x0000000104047890 */ /* 0x000fcc000fffe0ff */
[----:B--2---:R-:W-:-:S13]  /*11a0*/  ISETP.LE.AND P0, PT, R0, UR4, PT ;  /* 0x0000000400007c0c */ /* 0x004fda000bf03270 */
[----:B0-----:R-:W-:Y:S05]  /*11b0*/  @!P0 BRA `(.L_x_110) ;  /* 0xfffffffc00888947 */ /* 0x001fea000383ffff */
[----:B------:R-:W-:-:S07]  /*11c0*/  IMAD.MOV.U32 R3, RZ, RZ, R0 ;  /* 0x000000ffff037224 */ /* 0x000fce00078e0000 */
.L_x_109:
[----:B------:R-:W0:Y:S01]  /*11d0*/  S2R R0, SR_LANEID ;  /* 0x0000000000007919 */ /* 0x000e220000000000 */
[----:B------:R-:W1:Y:S01]  /*11e0*/  LDC.64 R8, c[0x0][0x3b8] ;  /* 0x0000ee00ff087b82 */ /* 0x000e620000000a00 */
[----:B------:R-:W-:Y:S02]  /*11f0*/  VOTEU.ANY UR4, UPT, PT ;  /* 0x0000000000047886 */ /* 0x000fe400038e0100 */
[----:B------:R-:W-:Y:S02]  /*1200*/  UPOPC UR6, UR4 ;  /* 0x00000004000672bf */ /* 0x000fe40008000000 */
[----:B------:R-:W-:Y:S02]  /*1210*/  UFLO.U32 UR5, UR4 ;  /* 0x00000004000572bd */ /* 0x000fe400080e0000 */
[----:B------:R-:W-:Y:S01]  /*1220*/  UIMAD.WIDE.U32 UR6, UR6, 0x1, URZ ;  /* 0x00000001060678a5 */ /* 0x000fe2000f8e00ff */
[----:B------:R-:W2:Y:S01]  /*1230*/  LDC.64 R16, c[0x0][0x380] ;  /* 0x0000e000ff107b82 */ /* 0x000ea20000000a00 */
[----:B------:R-:W-:-:S02]  /*1240*/  UMOV UR4, URZ ;  /* 0x000000ff00047c82 */ /* 0x000fc40008000000 */
[----:B------:R-:W-:Y:S02]  /*1250*/  UIADD3 UR4, UPT, UPT, UR7, UR4, URZ ;  /* 0x0000000407047290 */ /* 0x000fe4000fffe0ff */
[----:B------:R-:W-:Y:S02]  /*1260*/  IMAD.U32 R13, RZ, RZ, UR7 ;  /* 0x00000007ff0d7e24 */ /* 0x000fe4000f8e00ff */
[----:B------:R-:W-:Y:S02]  /*1270*/  IMAD.U32 R12, RZ, RZ, UR6 ;  /* 0x00000006ff0c7e24 */ /* 0x000fe4000f8e00ff */
[----:B------:R-:W-:Y:S01]  /*1280*/  IMAD.U32 R13, RZ, RZ, UR4 ;  /* 0x00000004ff0d7e24 */ /* 0x000fe2000f8e00ff */
[----:B0-----:R-:W-:-:S13]  /*1290*/  ISETP.EQ.U32.AND P0, PT, R0, UR5, PT ;  /* 0x0000000500007c0c */ /* 0x001fda000bf02070 */
[----:B-1----:R0:W-:Y:S04]  /*12a0*/  @P0 REDG.E.ADD.64.STRONG.GPU desc[UR36][R8.64], R12 ;  /* 0x0000000c0800098e */ /* 0x0021e8000c12e524 */
[----:B------:R-:W3:Y:S01]  /*12b0*/  LDG.E R18, desc[UR36][R6.64] ;  /* 0x0000002406127981 */ /* 0x000ee2000c1e1900 */
[----:B------:R-:W-:Y:S01]  /*12c0*/  MOV R0, 0x0 ;  /* 0x0000000000007802 */ /* 0x000fe20000000f00 */
[----:B------:R-:W-:-:S03]  /*12d0*/  IMAD R3, R2, R3, RZ ;  /* 0x0000000302037224 */ /* 0x000fc600078e02ff */
[----:B------:R0:W1:Y:S01]  /*12e0*/  LDC.64 R10, c[0x4][R0] ;  /* 0x01000000000a7b82 */ /* 0x0000620000000a00 */
[----:B--2---:R-:W-:-:S04]  /*12f0*/  IMAD.WIDE R16, R3, 0x4, R16 ;  /* 0x0000000403107825 */ /* 0x004fc800078e0210 */
[----:B01-3--:R-:W-:-:S07]  /*1300*/  IMAD.WIDE R4, R18, 0x4, RZ ;  /* 0x0000000412047825 */ /* 0x00bfce00078e02ff */
[----:B------:R-:W-:-:S07]  /*1310*/  LEPC R20, `(.L_x_111) ;  /* 0x000000001014794e */ /* 0x000fce0000000000 */
[----:B------:R-:W-:Y:S05]  /*1320*/  CALL.ABS.NOINC R10 ;  /* 0x000000000a007343 */ /* 0x000fea0003c00000 */
.L_x_111:
[----:B------:R-:W-:-:S13]  /*1330*/  ISETP.GE.AND P0, PT, R18, 0x1, PT ;  /* 0x000000011200780c */ /* 0x000fda0003f06270 */
[----:B------:R-:W-:Y:S05]  /*1340*/  @!P0 BRA `(.L_x_112) ;  /* 0x0000000800fc8947 */ /* 0x000fea0003800000 */
[----:B------:R-:W-:Y:S01]  /*1350*/  BSSY.RECONVERGENT B1, `(.L_x_113) ;  /* 0x0000062000017945 */ /* 0x000fe20003800200 */
[C---:B------:R-:W-:Y:S01]  /*1360*/  LOP3.LUT R14, R18.reuse, 0x3, RZ, 0xc0, !PT ;  /* 0x00000003120e7812 */ /* 0x040fe200078ec0ff */
[----:B------:R-:W-:Y:S01]  /*1370*/  IMAD.MOV.U32 R3, RZ, RZ, RZ ;  /* 0x000000ffff037224 */ /* 0x000fe200078e00ff */
[----:B------:R-:W-:-:S07]  /*1380*/  LOP3.LUT R0, R18, 0x7ffffffc, RZ, 0xc0, !PT ;  /* 0x7ffffffc12007812 */ /* 0x000fce00078ec0ff */
.L_x_131:
[----:B01234-:R-:W-:Y:S01]  /*1390*/  IMAD.WIDE.U32 R6, R3, 0x4, R4 ;  /* 0x0000000403067825 */ /* 0x01ffe200078e0004 */
[----:B------:R-:W-:-:S03]  /*13a0*/  ISETP.GE.U32.AND P0, PT, R18, 0x4, PT ;  /* 0x000000041200780c */ /* 0x000fc60003f06070 */
[----:B------:R-:W-:Y:S01]  /*13b0*/  IMAD.MOV.U32 R12, RZ, RZ, RZ ;  /* 0x000000ffff0c7224 */ /* 0x000fe200078e00ff */
[----:B------:R0:W-:Y:S01]  /*13c0*/  ST.E desc[UR36][R6.64], R18 ;  /* 0x0000001206007985 */ /* 0x0001e2000c101924 */
[----:B------:R-:W-:Y:S02]  /*13d0*/  IMAD.MOV.U32 R13, RZ, RZ, R18 ;  /* 0x000000ffff0d7224 */ /* 0x000fe400078e0012 */
[----:B------:R-:W-:-:S06]  /*13e0*/  IMAD.WIDE.U32 R8, R3, 0x4, R16 ;  /* 0x0000000403087825 */ /* 0x000fcc00078e0010 */
[----:B------:R-:W-:Y:S05]  /*13f0*/  @!P0 BRA `(.L_x_114) ;  /* 0x0000000000c08947 */ /* 0x000fea0003800000 */
[----:B------:R-:W-:Y:S01]  /*1400*/  BSSY.RECONVERGENT B0, `(.L_x_115) ;  /* 0x000002e000007945 */ /* 0x000fe20003800200 */
[----:B------:R-:W-:Y:S02]  /*1410*/  IMAD.MOV.U32 R15, RZ, RZ, RZ ;  /* 0x000000ffff0f7224 */ /* 0x000fe400078e00ff */
[----:B------:R-:W-:-:S07]  /*1420*/  IMAD.MOV.U32 R13, RZ, RZ, R18 ;  /* 0x000000ffff0d7224 */ /* 0x000fce00078e0012 */
.L_x_124:
[----:B------:R-:W-:Y:S01]  /*1430*/  ISETP.NE.AND P0, PT, R3, R15, PT ;  /* 0x0000000f0300720c */ /* 0x000fe20003f05270 */
[C---:B------:R-:W-:Y:S01]  /*1440*/  VIADD R10, R15.reuse, 0x1 ;  /* 0x000000010f0a7836 */ /* 0x040fe20000000000 */
[----:B------:R-:W-:Y:S01]  /*1450*/  BSSY.RECONVERGENT B2, `(.L_x_116) ;  /* 0x000000d000027945 */ /* 0x000fe20003800200 */
        /* <DEDUP_REMOVED lines=12> */
.L_x_117:
[----:B------:R-:W-:Y:S05]  /*1520*/  BSYNC.RECONVERGENT B2 ;  /* 0x0000000000027941 */ /* 0x000fea0003800200 */
.L_x_116:
[----:B------:R-:W-:Y:S04]  /*1530*/  BSSY.RECONVERGENT B2, `(.L_x_118) ;  /* 0x0000007000027945 */ /* 0x000fe80003800200 */
[----:B------:R-:W-:Y:S05]  /*1540*/  @!P1 BRA `(.L_x_119) ;  /* 0x0000000000149947 */ /* 0x000fea0003800000 */
[----:B------:R-:W2:Y:S04]  /*1550*/  LDG.E R12, desc[UR36][R10.64+0x4] ;  /* 0x000004240a0c7981 */ /* 0x000ea8000c1e1900 */
[----:B------:R-:W2:Y:S02]  /*1560*/  LDG.E R19, desc[UR36][R8.64] ;  /* 0x0000002408137981 */ /* 0x000ea4000c1e1900 */
[----:B--2---:R-:W-:-:S13]  /*1570*/  FSETP.GT.AND P0, PT, R12, R19, PT ;  /* 0x000000130c00720b */ /* 0x004fda0003f04000 */
[----:B-1----:R-:W-:-:S05]  /*1580*/  @P0 VIADD R13, R13, 0xffffffff ;  /* 0xffffffff0d0d0836 */ /* 0x002fca0000000000 */
[----:B------:R2:W-:Y:S02]  /*1590*/  @P0 ST.E desc[UR36][R6.64], R13 ;  /* 0x0000000d06000985 */ /* 0x0005e4000c101924 */
.L_x_119:
[----:B------:R-:W-:Y:S05]  /*15a0*/  BSYNC.RECONVERGENT B2 ;  /* 0x0000000000027941 */ /* 0x000fea0003800200 */
.L_x_118:
[----:B------:R-:W-:Y:S04]  /*15b0*/  BSSY.RECONVERGENT B2, `(.L_x_120) ;  /* 0x0000007000027945 */ /* 0x000fe80003800200 */
[----:B------:R-:W-:Y:S05]  /*15c0*/  @!P2 BRA `(.L_x_121) ;  /* 0x000000000014a947 */ /* 0x000fea0003800000 */
[----:B------:R-:W3:Y:S04]  /*15d0*/  LDG.E R12, desc[UR36][R10.64+0x8] ;  /* 0x000008240a0c7981 */ /* 0x000ee8000c1e1900 */
[----:B------:R-:W3:Y:S02]  /*15e0*/  LDG.E R19, desc[UR36][R8.64] ;  /* 0x0000002408137981 */ /* 0x000ee4000c1e1900 */
[----:B---3--:R-:W-:-:S13]  /*15f0*/  FSETP.GT.AND P0, PT, R12, R19, PT ;  /* 0x000000130c00720b */ /* 0x008fda0003f04000 */
[----:B-12---:R-:W-:-:S05]  /*1600*/  @P0 VIADD R13, R13, 0xffffffff ;  /* 0xffffffff0d0d0836 */ /* 0x006fca0000000000 */
[----:B------:R3:W-:Y:S02]  /*1610*/  @P0 ST.E desc[UR36][R6.64], R13 ;  /* 0x0000000d06000985 */ /* 0x0007e4000c101924 */
.L_x_121:
[----:B------:R-:W-:Y:S05]  /*1620*/  BSYNC.RECONVERGENT B2 ;  /* 0x0000000000027941 */ /* 0x000fea0003800200 */
.L_x_120:
[----:B------:R-:W-:Y:S04]  /*1630*/  BSSY.RECONVERGENT B2, `(.L_x_122) ;  /* 0x0000007000027945 */ /* 0x000fe80003800200 */
[----:B------:R-:W-:Y:S05]  /*1640*/  @!P3 BRA `(.L_x_123) ;  /* 0x000000000014b947 */ /* 0x000fea0003800000 */
[----:B------:R-:W4:Y:S04]  /*1650*/  LDG.E R10, desc[UR36][R10.64+0xc] ;  /* 0x00000c240a0a7981 */ /* 0x000f28000c1e1900 */
[----:B------:R-:W4:Y:S02]  /*1660*/  LDG.E R19, desc[UR36][R8.64] ;  /* 0x0000002408137981 */ /* 0x000f24000c1e1900 */
[----:B----4-:R-:W-:-:S13]  /*1670*/  FSETP.GT.AND P0, PT, R10, R19, PT ;  /* 0x000000130a00720b */ /* 0x010fda0003f04000 */
[----:B-123--:R-:W-:-:S05]  /*1680*/  @P0 VIADD R13, R13, 0xffffffff ;  /* 0xffffffff0d0d0836 */ /* 0x00efca0000000000 */
[----:B------:R4:W-:Y:S02]  /*1690*/  @P0 ST.E desc[UR36][R6.64], R13 ;  /* 0x0000000d06000985 */ /* 0x0009e4000c101924 */
.L_x_123:
[----:B------:R-:W-:Y:S05]  /*16a0*/  BSYNC.RECONVERGENT B2 ;  /* 0x0000000000027941 */ /* 0x000fea0003800200 */
.L_x_122:
[----:B------:R-:W-:-:S05]  /*16b0*/  VIADD R15, R15, 0x4 ;  /* 0x000000040f0f7836 */ /* 0x000fca0000000000 */
[----:B------:R-:W-:-:S13]  /*16c0*/  ISETP.NE.AND P0, PT, R15, R0, PT ;  /* 0x000000000f00720c */ /* 0x000fda0003f05270 */
[----:B------:R-:W-:Y:S05]  /*16d0*/  @P0 BRA `(.L_x_124) ;  /* 0xfffffffc00540947 */ /* 0x000fea000383ffff */
[----:B------:R-:W-:Y:S05]  /*16e0*/  BSYNC.RECONVERGENT B0 ;  /* 0x0000000000007941 */ /* 0x000fea0003800200 */
.L_x_115:
[----:B------:R-:W-:-:S07]  /*16f0*/  IMAD.MOV.U32 R12, RZ, RZ, R0 ;  /* 0x000000ffff0c7224 */ /* 0x000fce00078e0000 */
.L_x_114:
        /* <DEDUP_REMOVED lines=13> */
.L_x_127:
[----:B------:R-:W-:Y:S05]  /*17d0*/  BSYNC.RECONVERGENT B0 ;  /* 0x0000000000007941 */ /* 0x000fea0003800200 */
.L_x_126:
[----:B------:R-:W-:Y:S04]  /*17e0*/  BSSY.RECONVERGENT B0, `(.L_x_125) ;  /* 0x0000015000007945 */ /* 0x000fe80003800200 */
[----:B------:R-:W-:Y:S05]  /*17f0*/  @!P1 BRA `(.L_x_128) ;  /* 0x00000000004c9947 */ /* 0x000fea0003800000 */
[C---:B------:R-:W-:Y:S01]  /*1800*/  VIADD R20, R12.reuse, 0x2 ;  /* 0x000000020c147836 */ /* 0x040fe20000000000 */
[----:B------:R-:W-:Y:S01]  /*1810*/  BSSY.RECONVERGENT B2, `(.L_x_129) ;  /* 0x000000b000027945 */ /* 0x000fe20003800200 */
        /* <DEDUP_REMOVED lines=10> */
.L_x_130:
[----:B------:R-:W-:Y:S05]  /*18c0*/  BSYNC.RECONVERGENT B2 ;  /* 0x0000000000027941 */ /* 0x000fea0003800200 */
.L_x_129:
[----:B------:R-:W-:Y:S05]  /*18d0*/  @P0 BRA `(.L_x_128) ;  /* 0x0000000000140947 */ /* 0x000fea0003800000 */
[----:B------:R-:W5:Y:S04]  /*18e0*/  LDG.E R10, desc[UR36][R10.64+0x8] ;  /* 0x000008240a0a7981 */ /* 0x000f68000c1e1900 */
[----:B------:R-:W5:Y:S02]  /*18f0*/  LDG.E R9, desc[UR36][R8.64] ;  /* 0x0000002408097981 */ /* 0x000f64000c1e1900 */
[----:B-----5:R-:W-:-:S13]  /*1900*/  FSETP.GT.AND P0, PT, R10, R9, PT ;  /* 0x000000090a00720b */ /* 0x020fda0003f04000 */
[----:B-1234-:R-:W-:-:S05]  /*1910*/  @P0 VIADD R13, R15, 0xffffffff ;  /* 0xffffffff0f0d0836 */ /* 0x01efca0000000000 */
[----:B------:R1:W-:Y:S02]  /*1920*/  @P0 ST.E desc[UR36][R6.64], R13 ;  /* 0x0000000d06000985 */ /* 0x0003e4000c101924 */
.L_x_128:
[----:B------:R-:W-:Y:S05]  /*1930*/  BSYNC.RECONVERGENT B0 ;  /* 0x0000000000007941 */ /* 0x000fea0003800200 */
.L_x_125:
[----:B------:R-:W-:-:S05]  /*1940*/  VIADD R3, R3, 0x1 ;  /* 0x0000000103037836 */ /* 0x000fca0000000000 */
[----:B------:R-:W-:-:S13]  /*1950*/  ISETP.NE.AND P0, PT, R3, R18, PT ;  /* 0x000000120300720c */ /* 0x000fda0003f05270 */
[----:B------:R-:W-:Y:S05]  /*1960*/  @P0 BRA `(.L_x_131) ;  /* 0xfffffff800880947 */ /* 0x000fea000383ffff */
[----:B------:R-:W-:Y:S05]  /*1970*/  BSYNC.RECONVERGENT B1 ;  /* 0x0000000000017941 */ /* 0x000fea0003800200 */
.L_x_113:
[----:B------:R-:W-:Y:S01]  /*1980*/  BSSY.RECONVERGENT B1, `(.L_x_112) ;  /* 0x000005b000017945 */ /* 0x000fe20003800200 */
[----:B------:R-:W-:-:S07]  /*1990*/  IMAD.MOV.U32 R3, RZ, RZ, RZ ;  /* 0x000000ffff037224 */ /* 0x000fce00078e00ff */
.L_x_149:
[----:B------:R-:W-:Y:S01]  /*19a0*/  ISETP.GE.U32.AND P0, PT, R18, 0x4, PT ;  /* 0x000000041200780c */ /* 0x000fe20003f06070 */
[----:B------:R-:W-:Y:S02]  /*19b0*/  IMAD.MOV.U32 R10, RZ, RZ, RZ ;  /* 0x000000ffff0a7224 */ /* 0x000fe400078e00ff */
[----:B01234-:R-:W-:-:S10]  /*19c0*/  IMAD.WIDE.U32 R6, R3, 0x4, R4 ;  /* 0x0000000403067825 */ /* 0x01ffd400078e0004 */
[----:B------:R-:W-:Y:S05]  /*19d0*/  @!P0 BRA `(.L_x_132) ;  /* 0x0000000000bc8947 */ /* 0x000fea0003800000 */
[----:B------:R-:W-:Y:S01]  /*19e0*/  BSSY.RECONVERGENT B0, `(.L_x_133) ;  /* 0x000002d000007945 */ /* 0x000fe20003800200 */
[----:B------:R-:W-:-:S07]  /*19f0*/  IMAD.MOV.U32 R11, RZ, RZ, RZ ;  /* 0x000000ffff0b7224 */ /* 0x000fce00078e00ff */
.L_x_142:
[----:B------:R-:W-:Y:S01]  /*1a00*/  ISETP.NE.AND P0, PT, R3, R11, PT ;  /* 0x0000000b0300720c */ /* 0x000fe20003f05270 */
[C---:B0123--:R-:W-:Y:S01]  /*1a10*/  VIADD R8, R11.reuse, 0x1 ;  /* 0x000000010b087836 */ /* 0x04ffe20000000000 */
[----:B------:R-:W-:Y:S01]  /*1a20*/  BSSY.RECONVERGENT B2, `(.L_x_134) ;  /* 0x000000d000027945 */ /* 0x000fe20003800200 */
[C---:B------:R-:W-:Y:S02]  /*1a30*/  VIADD R10, R11.reuse, 0x2 ;  /* 0x000000020b0a7836 */ /* 0x040fe40000000000 */
[----:B------:R-:W-:Y:S01]  /*1a40*/  VIADD R12, R11, 0x3 ;  /* 0x000000030b0c7836 */ /* 0x000fe20000000000 */
        /* <DEDUP_REMOVED lines=8> */
[----:B------:R-:W-:-:S05]  /*1ad0*/  @!P0 VIADD R13, R13, 0xffffffff ;  /* 0xffffffff0d0d8836 */ /* 0x000fca0000000000 */
[----:B------:R0:W-:Y:S02]  /*1ae0*/  @!P0 ST.E desc[UR36][R8.64], R13 ;  /* 0x0000000d08008985 */ /* 0x0001e4000c101924 */
.L_x_135:
[----:B------:R-:W-:Y:S05]  /*1af0*/  BSYNC.RECONVERGENT B2 ;  /* 0x0000000000027941 */ /* 0x000fea0003800200 */
.L_x_134:
[----:B------:R-:W-:Y:S04]  /*1b00*/  BSSY.RECONVERGENT B2, `(.L_x_136) ;  /* 0x0000007000027945 */ /* 0x000fe80003800200 */
[----:B------:R-:W-:Y:S05]  /*1b10*/  @!P1 BRA `(.L_x_137) ;  /* 0x0000000000149947 */ /* 0x000fea0003800000 */
[----:B0-----:R-:W2:Y:S04]  /*1b20*/  LD.E R13, desc[UR36][R8.64+0x4] ;  /* 0x00000424080d7980 */ /* 0x001ea8000c101900 */
[----:B------:R-:W2:Y:S02]  /*1b30*/  LD.E R10, desc[UR36][R6.64] ;  /* 0x00000024060a7980 */ /* 0x000ea4000c101900 */
[----:B--2---:R-:W-:-:S13]  /*1b40*/  ISETP.NE.AND P0, PT, R13, R10, PT ;  /* 0x0000000a0d00720c */ /* 0x004fda0003f05270 */
[----:B------:R-:W-:-:S05]  /*1b50*/  @!P0 VIADD R13, R13, 0xffffffff ;  /* 0xffffffff0d0d8836 */ /* 0x000fca0000000000 */
[----:B------:R1:W-:Y:S02]  /*1b60*/  @!P0 ST.E desc[UR36][R8.64+0x4], R13 ;  /* 0x0000040d08008985 */ /* 0x0003e4000c101924 */
.L_x_137:
[----:B------:R-:W-:Y:S05]  /*1b70*/  BSYNC.RECONVERGENT B2 ;  /* 0x0000000000027941 */ /* 0x000fea0003800200 */
.L_x_136:
[----:B------:R-:W-:Y:S04]  /*1b80*/  BSSY.RECONVERGENT B2, `(.L_x_138) ;  /* 0x0000007000027945 */ /* 0x000fe80003800200 */
[----:B------:R-:W-:Y:S05]  /*1b90*/  @!P2 BRA `(.L_x_139) ;  /* 0x000000000014a947 */ /* 0x000fea0003800000 */
[----:B01----:R-:W2:Y:S04]  /*1ba0*/  LD.E R13, desc[UR36][R8.64+0x8] ;  /* 0x00000824080d7980 */ /* 0x003ea8000c101900 */
[----:B------:R-:W2:Y:S02]  /*1bb0*/  LD.E R10, desc[UR36][R6.64] ;  /* 0x00000024060a7980 */ /* 0x000ea4000c101900 */
[----:B--2---:R-:W-:-:S13]  /*1bc0*/  ISETP.NE.AND P0, PT, R13, R10, PT ;  /* 0x0000000a0d00720c */ /* 0x004fda0003f05270 */
[----:B------:R-:W-:-:S05]  /*1bd0*/  @!P0 VIADD R13, R13, 0xffffffff ;  /* 0xffffffff0d0d8836 */ /* 0x000fca0000000000 */
[----:B------:R2:W-:Y:S02]  /*1be0*/  @!P0 ST.E desc[UR36][R8.64+0x8], R13 ;  /* 0x0000080d08008985 */ /* 0x0005e4000c101924 */
.L_x_139:
[----:B------:R-:W-:Y:S05]  /*1bf0*/  BSYNC.RECONVERGENT B2 ;  /* 0x0000000000027941 */ /* 0x000fea0003800200 */
.L_x_138:
[----:B------:R-:W-:Y:S04]  /*1c00*/  BSSY.RECONVERGENT B2, `(.L_x_140) ;  /* 0x0000007000027945 */ /* 0x000fe80003800200 */
[----:B------:R-:W-:Y:S05]  /*1c10*/  @!P3 BRA `(.L_x_141) ;  /* 0x000000000014b947 */ /* 0x000fea0003800000 */
[----:B012---:R-:W2:Y:S04]  /*1c20*/  LD.E R13, desc[UR36][R8.64+0xc] ;  /* 0x00000c24080d7980 */ /* 0x007ea8000c101900 */
[----:B------:R-:W2:Y:S02]  /*1c30*/  LD.E R10, desc[UR36][R6.64] ;  /* 0x00000024060a7980 */ /* 0x000ea4000c101900 */
[----:B--2---:R-:W-:-:S13]  /*1c40*/  ISETP.NE.AND P0, PT, R13, R10, PT ;  /* 0x0000000a0d00720c */ /* 0x004fda0003f05270 */
[----:B------:R-:W-:-:S05]  /*1c50*/  @!P0 VIADD R13, R13, 0xffffffff ;  /* 0xffffffff0d0d8836 */ /* 0x000fca0000000000 */
[----:B------:R3:W-:Y:S02]  /*1c60*/  @!P0 ST.E desc[UR36][R8.64+0xc], R13 ;  /* 0x00000c0d08008985 */ /* 0x0007e4000c101924 */
.L_x_141:
[----:B------:R-:W-:Y:S05]  /*1c70*/  BSYNC.RECONVERGENT B2 ;  /* 0x0000000000027941 */ /* 0x000fea0003800200 */
.L_x_140:
[----:B------:R-:W-:-:S05]  /*1c80*/  VIADD R11, R11, 0x4 ;  /* 0x000000040b0b7836 */ /* 0x000fca0000000000 */
[----:B------:R-:W-:-:S13]  /*1c90*/  ISETP.NE.AND P0, PT, R11, R0, PT ;  /* 0x000000000b00720c */ /* 0x000fda0003f05270 */
[----:B------:R-:W-:Y:S05]  /*1ca0*/  @P0 BRA `(.L_x_142) ;  /* 0xfffffffc00540947 */ /* 0x000fea000383ffff */
[----:B------:R-:W-:Y:S05]  /*1cb0*/  BSYNC.RECONVERGENT B0 ;  /* 0x0000000000007941 */ /* 0x000fea0003800200 */
.L_x_133:
[----:B------:R-:W-:-:S07]  /*1cc0*/  IMAD.MOV.U32 R10, RZ, RZ, R0 ;  /* 0x000000ffff0a7224 */ /* 0x000fce00078e0000 */
.L_x_132:
[----:B------:R-:W-:-:S13]  /*1cd0*/  ISETP.NE.AND P0, PT, R14, RZ, PT ;  /* 0x000000ff0e00720c */ /* 0x000fda0003f05270 */
[----:B------:R-:W-:Y:S05]  /*1ce0*/  @!P0 BRA `(.L_x_143) ;  /* 0x0000000000848947 */ /* 0x000fea0003800000 */
[----:B------:R-:W-:Y:S01]  /*1cf0*/  ISETP.NE.AND P0, PT, R3, R10, PT ;  /* 0x0000000a0300720c */ /* 0x000fe20003f05270 */
[----:B------:R-:W-:Y:S01]  /*1d00*/  BSSY.RECONVERGENT B0, `(.L_x_144) ;  /* 0x0000009000007945 */ /* 0x000fe20003800200 */
[----:B------:R-:W-:Y:S01]  /*1d10*/  ISETP.NE.AND P1, PT, R14, 0x1, PT ;  /* 0x000000010e00780c */ /* 0x000fe20003f25270 */
[----:B0123--:R-:W-:-:S10]  /*1d20*/  IMAD.WIDE.U32 R8, R10, 0x4, R4 ;  /* 0x000000040a087825 */ /* 0x00ffd400078e0004 */
[----:B------:R-:W-:Y:S05]  /*1d30*/  @!P0 BRA `(.L_x_145) ;  /* 0x0000000000148947 */ /* 0x000fea0003800000 */
[----:B------:R-:W2:Y:S04]  /*1d40*/  LD.E R12, desc[UR36][R8.64] ;  /* 0x00000024080c7980 */ /* 0x000ea8000c101900 */
[----:B------:R-:W2:Y:S02]  /*1d50*/  LD.E R11, desc[UR36][R6.64] ;  /* 0x00000024060b7980 */ /* 0x000ea4000c101900 */
[----:B--2---:R-:W-:-:S13]  /*1d60*/  ISETP.NE.AND P0, PT, R12, R11, PT ;  /* 0x0000000b0c00720c */ /* 0x004fda0003f05270 */
[----:B------:R-:W-:-:S05]  /*1d70*/  @!P0 VIADD R11, R12, 0xffffffff ;  /* 0xffffffff0c0b8836 */ /* 0x000fca0000000000 */
[----:B------:R0:W-:Y:S02]  /*1d80*/  @!P0 ST.E desc[UR36][R8.64], R11 ;  /* 0x0000000b08008985 */ /* 0x0001e4000c101924 */
.L_x_145:
[----:B------:R-:W-:Y:S05]  /*1d90*/  BSYNC.RECONVERGENT B0 ;  /* 0x0000000000007941 */ /* 0x000fea0003800200 */
.L_x_144:
        /* <DEDUP_REMOVED lines=9> */
[----:B0-----:R-:W2:Y:S04]  /*1e30*/  LD.E R11, desc[UR36][R8.64+0x4] ;  /* 0x00000424080b7980 */ /* 0x001ea8000c101900 */
[----:B------:R-:W2:Y:S02]  /*1e40*/  LD.E R10, desc[UR36][R6.64] ;  /* 0x00000024060a7980 */ /* 0x000ea4000c101900 */
[----:B--2---:R-:W-:-:S13]  /*1e50*/  ISETP.NE.AND P1, PT, R11, R10, PT ;  /* 0x0000000a0b00720c */ /* 0x004fda0003f25270 */
[----:B------:R-:W-:-:S05]  /*1e60*/  @!P1 VIADD R11, R11, 0xffffffff ;  /* 0xffffffff0b0b9836 */ /* 0x000fca0000000000 */
[----:B------:R1:W-:Y:S02]  /*1e70*/  @!P1 ST.E desc[UR36][R8.64+0x4], R11 ;  /* 0x0000040b08009985 */ /* 0x0003e4000c101924 */
.L_x_148:
[----:B------:R-:W-:Y:S05]  /*1e80*/  BSYNC.RECONVERGENT B2 ;  /* 0x0000000000027941 */ /* 0x000fea0003800200 */
.L_x_147:
[----:B------:R-:W-:Y:S05]  /*1e90*/  @P0 BRA `(.L_x_146) ;  /* 0x0000000000140947 */ /* 0x000fea0003800000 */
[----:B------:R-:W2:Y:S04]  /*1ea0*/  LD.E R6, desc[UR36][R6.64] ;  /* 0x0000002406067980 */ /* 0x000ea8000c101900 */
[----:B01----:R-:W2:Y:S02]  /*1eb0*/  LD.E R11, desc[UR36][R8.64+0x8] ;  /* 0x00000824080b7980 */ /* 0x003ea4000c101900 */
[----:B--2---:R-:W-:-:S13]  /*1ec0*/  ISETP.NE.AND P0, PT, R11, R6, PT ;  /* 0x000000060b00720c */ /* 0x004fda0003f05270 */
[----:B------:R-:W-:-:S05]  /*1ed0*/  @!P0 VIADD R11, R11, 0xffffffff ;  /* 0xffffffff0b0b8836 */ /* 0x000fca0000000000 */
[----:B------:R2:W-:Y:S02]  /*1ee0*/  @!P0 ST.E desc[UR36][R8.64+0x8], R11 ;  /* 0x0000080b08008985 */ /* 0x0005e4000c101924 */
.L_x_146:
[----:B------:R-:W-:Y:S05]  /*1ef0*/  BSYNC.RECONVERGENT B0 ;  /* 0x0000000000007941 */ /* 0x000fea0003800200 */
.L_x_143:
[----:B------:R-:W-:-:S05]  /*1f00*/  VIADD R3, R3, 0x1 ;  /* 0x0000000103037836 */ /* 0x000fca0000000000 */
[----:B------:R-:W-:-:S13]  /*1f10*/  ISETP.NE.AND P0, PT, R3, R18, PT ;  /* 0x000000120300720c */ /* 0x000fda0003f05270 */
[----:B------:R-:W-:Y:S05]  /*1f20*/  @P0 BRA `(.L_x_149) ;  /* 0xfffffff8009c0947 */ /* 0x000fea000383ffff */
[----:B------:R-:W-:Y:S05]  /*1f30*/  BSYNC.RECONVERGENT B1 ;  /* 0x0000000000017941 */ /* 0x000fea0003800200 */
.L_x_112:
[----:B------:R-:W4:Y:S02]  /*1f40*/  LDC.64 R14, c[0x0][0x398] ;  /* 0x0000e600ff0e7b82 */ /* 0x000f240000000a00 */
[----:B----4-:R-:W4:Y:S01]  /*1f50*/  LDG.E R0, desc[UR36][R14.64] ;  /* 0x000000240e007981 */ /* 0x010f22000c1e1900 */
[----:B------:R-:W-:Y:S01]  /*1f60*/  IMAD.MOV.U32 R16, RZ, RZ, RZ ;  /* 0x000000ffff107224 */ /* 0x000fe200078e00ff */
[----:B----4-:R-:W-:-:S13]  /*1f70*/  ISETP.GE.AND P0, PT, R0, 0x1, PT ;  /* 0x000000010000780c */ /* 0x010fda0003f06270 */
[----:B------:R-:W-:Y:S05]  /*1f80*/  @!P0 BRA `(.L_x_150) ;  /* 0x0000000800548947 */ /* 0x000fea0003800000 */
[----:B012---:R0:W5:Y:S04]  /*1f90*/  LDG.E.64 R10, desc[UR36][R14.64+0x10] ;  /* 0x000010240e0a7981 */ /* 0x007168000c1e1b00 */
[----:B---3--:R0:W5:Y:S01]  /*1fa0*/  LDG.E.64 R12, desc[UR36][R14.64+0x8] ;  /* 0x000008240e0c7981 */ /* 0x008162000c1e1b00 */
[C---:B------:R-:W-:Y:S01]  /*1fb0*/  LOP3.LUT R6, R0.reuse, 0x7ffffff8, RZ, 0xc0, !PT ;  /* 0x7ffffff800067812 */ /* 0x040fe200078ec0ff */
[----:B------:R-:W-:Y:S01]  /*1fc0*/  BSSY.RECONVERGENT B0, `(.L_x_150) ;  /* 0x0000091000007945 */ /* 0x000fe20003800200 */
[----:B------:R-:W-:Y:S01]  /*1fd0*/  LOP3.LUT R7, R0, 0x7, RZ, 0xc0, !PT ;  /* 0x0000000700077812 */ /* 0x000fe200078ec0ff */
[----:B------:R-:W-:Y:S02]  /*1fe0*/  IMAD.MOV.U32 R16, RZ, RZ, RZ ;  /* 0x000000ffff107224 */ /* 0x000fe400078e00ff */
[----:B------:R-:W-:-:S02]  /*1ff0*/  IMAD.MOV.U32 R9, RZ, RZ, RZ ;  /* 0x000000ffff097224 */ /* 0x000fc400078e00ff */
[----:B------:R-:W-:-:S07]  /*2000*/  IMAD.MOV R8, RZ, RZ, -R6 ;  /* 0x000000ffff087224 */ /* 0x000fce00078e0a06 */
.L_x_156:
[----:B0-----:R-:W-:-:S06]  /*2010*/  IMAD.WIDE.U32 R14, R9, 0x4, R4 ;  /* 0x00000004090e7825 */ /* 0x001fcc00078e0004 */
[----:B------:R-:W2:Y:S01]  /*2020*/  LD.E R14, desc[UR36][R14.64] ;  /* 0x000000240e0e7980 */ /* 0x000ea2000c101900 */
[C---:B------:R-:W-:Y:S01]  /*2030*/  ISETP.GE.U32.AND P0, PT, R0.reuse, 0x8, PT ;  /* 0x000000080000780c */ /* 0x040fe20003f06070 */
[----:B------:R-:W-:Y:S02]  /*2040*/  IMAD R24, R0, R9, RZ ;  /* 0x0000000900187224 */ /* 0x000fe400078e02ff */
[----:B------:R-:W-:Y:S02]  /*2050*/  IMAD.MOV.U32 R3, RZ, RZ, RZ ;  /* 0x000000ffff037224 */ /* 0x000fe400078e00ff */
[----:B--2---:R-:W-:-:S04]  /*2060*/  VIADD R17, R14, 0xffffffff ;  /* 0xffffffff0e117836 */ /* 0x004fc80000000000 */
[----:B------:R-:W-:-:S04]  /*2070*/  IMAD R17, R0, R17, -0x1 ;  /* 0xffffffff00117424 */ /* 0x000fc800078e0211 */
[----:B------:R-:W-:Y:S05]  /*2080*/  @!P0 BRA `(.L_x_151) ;  /* 0x0000000400108947 */ /* 0x000fea0003800000 */
[----:B-----5:R-:W-:Y:S01]  /*2090*/  IMAD.WIDE.U32 R14, R24, 0x4, R12 ;  /* 0x00000004180e7825 */ /* 0x020fe200078e000c */
[----:B------:R-:W-:Y:S01]  /*20a0*/  IADD3 R25, P0, PT, R4, 0x10, RZ ;  /* 0x0000001004197810 */ /* 0x000fe20007f1e0ff */
[----:B------:R-:W-:Y:S02]  /*20b0*/  BSSY.RECONVERGENT B1, `(.L_x_152) ;  /* 0x0000040000017945 */ /* 0x000fe40003800200 */
[----:B------:R-:W-:Y:S01]  /*20c0*/  IMAD.MOV.U32 R3, RZ, RZ, R8 ;  /* 0x000000ffff037224 */ /* 0x000fe200078e0008 */
[----:B------:R-:W-:Y:S01]  /*20d0*/  IADD3 R22, P1, PT, R14, 0x10, RZ ;  /* 0x000000100e167810 */ /* 0x000fe20007f3e0ff */
[----:B------:R-:W-:-:S04]  /*20e0*/  IMAD.X R20, RZ, RZ, R5, P0 ;  /* 0x000000ffff147224 */ /* 0x000fc800000e0605 */
[----:B------:R-:W-:-:S08]  /*20f0*/  IMAD.X R23, RZ, RZ, R15, P1 ;  /* 0x000000ffff177224 */ /* 0x000fd000008e060f */
.L_x_153:
[----:B------:R-:W-:Y:S02]  /*2100*/  IMAD.MOV.U32 R14, RZ, RZ, R25 ;  /* 0x000000ffff0e7224 */ /* 0x000fe400078e0019 */
[----:B------:R-:W-:-:S05]  /*2110*/  IMAD.MOV.U32 R15, RZ, RZ, R20 ;  /* 0x000000ffff0f7224 */ /* 0x000fca00078e0014 */
[----:B------:R-:W2:Y:S04]  /*2120*/  LD.E R18, desc[UR36][R14.64+-0x10] ;  /* 0xfffff0240e127980 */ /* 0x000ea8000c101900 */
[----:B------:R-:W3:Y:S04]  /*2130*/  LD.E R20, desc[UR36][R14.64+-0xc] ;  /* 0xfffff4240e147980 */ /* 0x000ee8000c101900 */
[----:B------:R-:W4:Y:S01]  /*2140*/  LD.E R26, desc[UR36][R14.64+-0x8] ;  /* 0xfffff8240e1a7980 */ /* 0x000f22000c101900 */
[----:B--2---:R-:W-:-:S04]  /*2150*/  IMAD.IADD R19, R17, 0x1, R18 ;  /* 0x0000000111137824 */ /* 0x004fc800078e0212 */
[----:B------:R-:W-:-:S05]  /*2160*/  IMAD.WIDE R18, R19, 0x4, R10 ;  /* 0x0000000413127825 */ /* 0x000fca00078e020a */
[----:B------:R0:W2:Y:S02]  /*2170*/  LD.E R25, desc[UR36][R18.64] ;  /* 0x0000002412197980 */ /* 0x0000a4000c101900 */
[----:B0-----:R-:W-:Y:S02]  /*2180*/  IMAD.MOV.U32 R18, RZ, RZ, R22 ;  /* 0x000000ffff127224 */ /* 0x001fe400078e0016 */
[----:B------:R-:W-:Y:S01]  /*2190*/  IMAD.MOV.U32 R19, RZ, RZ, R23 ;  /* 0x000000ffff137224 */ /* 0x000fe200078e0017 */
[----:B------:R-:W5:Y:S04]  /*21a0*/  LD.E R22, desc[UR36][R14.64+-0x4] ;  /* 0xfffffc240e167980 */ /* 0x000f68000c101900 */
[----:B------:R-:W2:Y:S01]  /*21b0*/  LD.E R27, desc[UR36][R18.64+-0x10] ;  /* 0xfffff024121b7980 */ /* 0x000ea2000c101900 */
[----:B---3--:R-:W-:-:S02]  /*21c0*/  IMAD.IADD R21, R17, 0x1, R20 ;  /* 0x0000000111157824 */ /* 0x008fc400078e0214 */
[----:B----4-:R-:W-:Y:S01]  /*21d0*/  IMAD.IADD R29, R17, 0x1, R26 ;  /* 0x00000001111d7824 */ /* 0x010fe200078e021a */
[----:B------:R-:W3:Y:S01]  /*21e0*/  LD.E R23, desc[UR36][R18.64+-0xc] ;  /* 0xfffff42412177980 */ /* 0x000ee2000c101900 */
[----:B------:R-:W-:-:S04]  /*21f0*/  IMAD.WIDE R20, R21, 0x4, R10 ;  /* 0x0000000415147825 */ /* 0x000fc800078e020a */
[----:B------:R-:W-:Y:S02]  /*2200*/  IMAD.WIDE R28, R29, 0x4, R10 ;  /* 0x000000041d1c7825 */ /* 0x000fe400078e020a */
[----:B------:R-:W3:Y:S04]  /*2210*/  LD.E R20, desc[UR36][R20.64] ;  /* 0x0000002414147980 */ /* 0x000ee8000c101900 */
[----:B------:R-:W4:Y:S04]  /*2220*/  LD.E R28, desc[UR36][R28.64] ;  /* 0x000000241c1c7980 */ /* 0x000f28000c101900 */
[----:B------:R-:W4:Y:S04]  /*2230*/  LD.E R21, desc[UR36][R18.64+-0x4] ;  /* 0xfffffc2412157980 */ /* 0x000f28000c101900 */
[----:B------:R-:W4:Y:S01]  /*2240*/  LD.E R29, desc[UR36][R18.64] ;  /* 0x00000024121d7980 */ /* 0x000f22000c101900 */
[----:B--2---:R-:W-:-:S03]  /*2250*/  IMAD R27, R25, R27, R16 ;  /* 0x0000001b191b7224 */ /* 0x004fc600078e0210 */
[----:B------:R-:W2:Y:S04]  /*2260*/  LD.E R16, desc[UR36][R14.64] ;  /* 0x000000240e107980 */ /* 0x000ea8000c101900 */
[----:B------:R-:W4:Y:S01]  /*2270*/  LD.E R25, desc[UR36][R18.64+-0x8] ;  /* 0xfffff82412197980 */ /* 0x000f22000c101900 */
[C---:B-----5:R-:W-:Y:S02]  /*2280*/  IMAD.IADD R22, R17.reuse, 0x1, R22 ;  /* 0x0000000111167824 */ /* 0x060fe400078e0216 */
[----:B---3--:R-:W-:Y:S02]  /*2290*/  IMAD R27, R20, R23, R27 ;  /* 0x00000017141b7224 */ /* 0x008fe400078e021b */
[----:B------:R-:W-:Y:S01]  /*22a0*/  IMAD.WIDE R22, R22, 0x4, R10 ;  /* 0x0000000416167825 */ /* 0x000fe200078e020a */
[----:B------:R-:W3:Y:S05]  /*22b0*/  LD.E R20, desc[UR36][R14.64+0x8] ;  /* 0x000008240e147980 */ /* 0x000eea000c101900 */
[----:B------:R-:W5:Y:S01]  /*22c0*/  LD.E R22, desc[UR36][R22.64] ;  /* 0x0000002416167980 */ /* 0x000f62000c101900 */
[----:B--2---:R-:W-:-:S02]  /*22d0*/  IMAD.IADD R16, R17, 0x1, R16 ;  /* 0x0000000111107824 */ /* 0x004fc400078e0210 */
[----:B----4-:R-:W-:Y:S02]  /*22e0*/  IMAD R25, R28, R25, R27 ;  /* 0x000000191c197224 */ /* 0x010fe400078e021b */
[----:B------:R-:W-:Y:S01]  /*22f0*/  IMAD.WIDE R26, R16, 0x4, R10 ;  /* 0x00000004101a7825 */ /* 0x000fe200078e020a */
[----:B------:R-:W2:Y:S04]  /*2300*/  LD.E R28, desc[UR36][R14.64+0xc] ;  /* 0x00000c240e1c7980 */ /* 0x000ea8000c101900 */
[----:B------:R-:W4:Y:S04]  /*2310*/  LD.E R16, desc[UR36][R14.64+0x4] ;  /* 0x000004240e107980 */ /* 0x000f28000c101900 */
[----:B------:R-:W3:Y:S01]  /*2320*/  LD.E R26, desc[UR36][R26.64] ;  /* 0x000000241a1a7980 */ /* 0x000ee2000c101900 */
[----:B-----5:R-:W-:-:S03]  /*2330*/  IMAD R21, R22, R21, R25 ;  /* 0x0000001516157224 */ /* 0x020fc600078e0219 */
[----:B------:R-:W5:Y:S01]  /*2340*/  LD.E R25, desc[UR36][R18.64+0x4] ;  /* 0x0000042412197980 */ /* 0x000f62000c101900 */
[C---:B----4-:R-:W-:Y:S02]  /*2350*/  IMAD.IADD R23, R17.reuse, 0x1, R16 ;  /* 0x0000000111177824 */ /* 0x050fe400078e0210 */
[----:B---3--:R-:W-:Y:S02]  /*2360*/  IMAD R16, R26, R29, R21 ;  /* 0x0000001d1a107224 */ /* 0x008fe400078e0215 */
[----:B------:R-:W-:Y:S01]  /*2370*/  IMAD.IADD R21, R17, 0x1, R20 ;  /* 0x0000000111157824 */ /* 0x000fe200078e0214 */
[----:B------:R-:W3:Y:S01]  /*2380*/  LD.E R29, desc[UR36][R18.64+0x8] ;  /* 0x00000824121d7980 */ /* 0x000ee2000c101900 */
[----:B------:R-:W-:-:S04]  /*2390*/  IMAD.WIDE R22, R23, 0x4, R10 ;  /* 0x0000000417167825 */ /* 0x000fc800078e020a */
[----:B------:R-:W-:Y:S02]  /*23a0*/  IMAD.WIDE R20, R21, 0x4, R10 ;  /* 0x0000000415147825 */ /* 0x000fe400078e020a */
[----:B------:R-:W5:Y:S02]  /*23b0*/  LD.E R22, desc[UR36][R22.64] ;  /* 0x0000002416167980 */ /* 0x000f64000c101900 */
[----:B--2---:R-:W-:Y:S02]  /*23c0*/  IMAD.IADD R27, R17, 0x1, R28 ;  /* 0x00000001111b7824 */ /* 0x004fe400078e021c */
[----:B------:R-:W3:Y:S02]  /*23d0*/  LD.E R20, desc[UR36][R20.64] ;  /* 0x0000002414147980 */ /* 0x000ee4000c101900 */
[----:B------:R-:W-:Y:S02]  /*23e0*/  IMAD.WIDE R26, R27, 0x4, R10 ;  /* 0x000000041b1a7825 */ /* 0x000fe400078e020a */
[----:B------:R-:W2:Y:S04]  /*23f0*/  LD.E R28, desc[UR36][R18.64+0xc] ;  /* 0x00000c24121c7980 */ /* 0x000ea8000c101900 */
[----:B------:R-:W2:Y:S01]  /*2400*/  LD.E R27, desc[UR36][R26.64] ;  /* 0x000000241a1b7980 */ /* 0x000ea2000c101900 */
[----:B------:R-:W-:-:S05]  /*2410*/  VIADD R3, R3, 0x8 ;  /* 0x0000000803037836 */ /* 0x000fca0000000000 */
[----:B------:R-:W-:Y:S01]  /*2420*/  ISETP.NE.AND P0, PT, R3, RZ, PT ;  /* 0x000000ff0300720c */ /* 0x000fe20003f05270 */
[----:B-----5:R-:W-:Y:S01]  /*2430*/  IMAD R16, R22, R25, R16 ;  /* 0x0000001916107224 */ /* 0x020fe200078e0210 */
[----:B------:R-:W-:Y:S02]  /*2440*/  IADD3 R25, P1, PT, R14, 0x20, RZ ;  /* 0x000000200e197810 */ /* 0x000fe40007f3e0ff */
[----:B------:R-:W-:Y:S01]  /*2450*/  IADD3 R22, P2, PT, R18, 0x20, RZ ;  /* 0x0000002012167810 */ /* 0x000fe20007f5e0ff */
[----:B---3--:R-:W-:Y:S02]  /*2460*/  IMAD R16, R20, R29, R16 ;  /* 0x0000001d14107224 */ /* 0x008fe400078e0210 */
[----:B------:R-:W-:Y:S02]  /*2470*/  IMAD.X R20, RZ, RZ, R15, P1 ;  /* 0x000000ffff147224 */ /* 0x000fe400008e060f */
[----:B------:R-:W-:Y:S02]  /*2480*/  IMAD.X R23, RZ, RZ, R19, P2 ;  /* 0x000000ffff177224 */ /* 0x000fe400010e0613 */
[----:B--2---:R-:W-:-:S02]  /*2490*/  IMAD R16, R27, R28, R16 ;  /* 0x0000001c1b107224 */ /* 0x004fc400078e0210 */
[----:B------:R-:W-:Y:S05]  /*24a0*/  @P0 BRA `(.L_x_153) ;  /* 0xfffffffc00140947 */ /* 0x000fea000383ffff */
[----:B------:R-:W-:Y:S05]  /*24b0*/  BSYNC.RECONVERGENT B1 ;  /* 0x0000000000017941 */ /* 0x000fea0003800200 */
.L_x_152:
[----:B------:R-:W-:-:S07]  /*24c0*/  IMAD.MOV.U32 R3, RZ, RZ, R6 ;  /* 0x000000ffff037224 */ /* 0x000fce00078e0006 */
.L_x_151:
[----:B------:R-:W-:-:S13]  /*24d0*/  ISETP.NE.AND P0, PT, R7, RZ, PT ;  /* 0x000000ff0700720c */ /* 0x000fda0003f05270 */
        /* <DEDUP_REMOVED lines=8> */
[----:B------:R-:W-:-:S02]  /*2560*/  IMAD.IADD R19, R24, 0x1, R3 ;  /* 0x0000000118137824 */ /* 0x000fc400078e0203 */
[C---:B--2---:R-:W-:Y:S02]  /*2570*/  IMAD.IADD R21, R17.reuse, 0x1, R14 ;  /* 0x0000000111157824 */ /* 0x044fe400078e020e */
[----:B---3--:R-:W-:Y:S02]  /*2580*/  IMAD.IADD R15, R17, 0x1, R18 ;  /* 0x00000001110f7824 */ /* 0x008fe400078e0212 */
[----:B-----5:R-:W-:-:S04]  /*2590*/  IMAD.WIDE R20, R21, 0x4, R10 ;  /* 0x0000000415147825 */ /* 0x020fc800078e020a */
[----:B------:R-:W-:Y:S02]  /*25a0*/  IMAD.WIDE R18, R19, 0x4, R12 ;  /* 0x0000000413127825 */ /* 0x000fe400078e020c */
[----:B------:R-:W2:Y:S02]  /*25b0*/  LD.E R20, desc[UR36][R20.64] ;  /* 0x0000002414147980 */ /* 0x000ea4000c101900 */
[----:B----4-:R-:W-:Y:S02]  /*25c0*/  IMAD.IADD R23, R17, 0x1, R22 ;  /* 0x0000000111177824 */ /* 0x010fe400078e0216 */
[--C-:B------:R-:W-:Y:S01]  /*25d0*/  IMAD.WIDE R14, R15, 0x4, R10.reuse ;  /* 0x000000040f0e7825 */ /* 0x100fe200078e020a */
[----:B------:R-:W2:Y:S03]  /*25e0*/  LD.E R25, desc[UR36][R18.64] ;  /* 0x0000002412197980 */ /* 0x000ea6000c101900 */
[----:B------:R-:W-:Y:S01]  /*25f0*/  IMAD.WIDE R22, R23, 0x4, R10 ;  /* 0x0000000417167825 */ /* 0x000fe200078e020a */
[----:B------:R-:W3:Y:S03]  /*2600*/  LD.E R29, desc[UR36][R18.64+0x4] ;  /* 0x00000424121d7980 */ /* 0x000ee6000c101900 */
[----:B------:R-:W-:Y:S01]  /*2610*/  IMAD.IADD R27, R17, 0x1, R28 ;  /* 0x00000001111b7824 */ /* 0x000fe200078e021c */
[----:B------:R-:W3:Y:S03]  /*2620*/  LD.E R14, desc[UR36][R14.64] ;  /* 0x000000240e0e7980 */ /* 0x000ee6000c101900 */
[----:B------:R-:W-:Y:S01]  /*2630*/  IMAD.WIDE R26, R27, 0x4, R10 ;  /* 0x000000041b1a7825 */ /* 0x000fe200078e020a */
        /* <DEDUP_REMOVED lines=9> */
.L_x_155:
[----:B------:R-:W-:-:S13]  /*26d0*/  LOP3.LUT P0, R14, R0, 0x3, RZ, 0xc0, !PT ;  /* 0x00000003000e7812 */ /* 0x000fda000780c0ff */
[----:B------:R-:W-:Y:S05]  /*26e0*/  @!P0 BRA `(.L_x_154) ;  /* 0x00000000006c8947 */ /* 0x000fea0003800000 */
[----:B------:R-:W-:Y:S02]  /*26f0*/  ISETP.NE.AND P0, PT, R14, 0x1, PT ;  /* 0x000000010e00780c */ /* 0x000fe40003f05270 */
[----:B------:R-:W-:-:S11]  /*2700*/  LOP3.LUT P1, RZ, R0, 0x1, RZ, 0xc0, !PT ;  /* 0x0000000100ff7812 */ /* 0x000fd6000782c0ff */
[----:B------:R-:W-:-:S04]  /*2710*/  @P0 IMAD.WIDE.U32 R20, R3, 0x4, R4 ;  /* 0x0000000403140825 */ /* 0x000fc800078e0004 */
[----:B------:R-:W-:Y:S01]  /*2720*/  @P0 IMAD.IADD R19, R24, 0x1, R3 ;  /* 0x0000000118130824 */ /* 0x000fe200078e0203 */
[----:B------:R-:W2:Y:S01]  /*2730*/  @P0 LD.E R14, desc[UR36][R20.64] ;  /* 0x00000024140e0980 */ /* 0x000ea2000c101900 */
[----:B------:R-:W-:-:S03]  /*2740*/  @P0 VIADD R3, R3, 0x2 ;  /* 0x0000000203030836 */ /* 0x000fc60000000000 */
[----:B------:R0:W3:Y:S01]  /*2750*/  @P0 LD.E R18, desc[UR36][R20.64+0x4] ;  /* 0x0000042414120980 */ /* 0x0000e2000c101900 */
[----:B------:R-:W-:-:S06]  /*2760*/  @P1 IMAD.WIDE.U32 R22, R3, 0x4, R4 ;  /* 0x0000000403161825 */ /* 0x000fcc00078e0004 */
[----:B------:R-:W4:Y:S01]  /*2770*/  @P1 LD.E R22, desc[UR36][R22.64] ;  /* 0x0000002416161980 */ /* 0x000f22000c101900 */
[----:B------:R-:W-:-:S04]  /*2780*/  @P1 IMAD.IADD R3, R24, 0x1, R3 ;  /* 0x0000000118031824 */ /* 0x000fc800078e0203 */
[----:B0----5:R-:W-:-:S06]  /*2790*/  @P1 IMAD.WIDE R20, R3, 0x4, R12 ;  /* 0x0000000403141825 */ /* 0x021fcc00078e020c */
[----:B------:R-:W4:Y:S01]  /*27a0*/  @P1 LD.E R20, desc[UR36][R20.64] ;  /* 0x0000002414141980 */ /* 0x000f22000c101900 */
[----:B--2---:R-:W-:-:S04]  /*27b0*/  @P0 IMAD.IADD R15, R17, 0x1, R14 ;  /* 0x00000001110f0824 */ /* 0x004fc800078e020e */
[----:B------:R-:W-:-:S04]  /*27c0*/  @P0 IMAD.WIDE R14, R15, 0x4, R10 ;  /* 0x000000040f0e0825 */ /* 0x000fc800078e020a */
[----:B---3--:R-:W-:Y:S02]  /*27d0*/  @P0 IMAD.IADD R25, R17, 0x1, R18 ;  /* 0x0000000111190824 */ /* 0x008fe400078e0212 */
[----:B------:R-:W-:Y:S01]  /*27e0*/  @P0 IMAD.WIDE R18, R19, 0x4, R12 ;  /* 0x0000000413120825 */ /* 0x000fe200078e020c */
[----:B------:R-:W2:Y:S03]  /*27f0*/  @P0 LD.E R15, desc[UR36][R14.64] ;  /* 0x000000240e0f0980 */ /* 0x000ea6000c101900 */
[----:B----4-:R-:W-:Y:S01]  /*2800*/  @P1 IMAD.IADD R17, R17, 0x1, R22 ;  /* 0x0000000111111824 */ /* 0x010fe200078e0216 */
[----:B------:R-:W2:Y:S01]  /*2810*/  @P0 LD.E R26, desc[UR36][R18.64] ;  /* 0x00000024121a0980 */ /* 0x000ea2000c101900 */
[----:B------:R-:W-:-:S03]  /*2820*/  @P0 IMAD.WIDE R24, R25, 0x4, R10 ;  /* 0x0000000419180825 */ /* 0x000fc600078e020a */
[----:B------:R-:W3:Y:S01]  /*2830*/  @P0 LD.E R27, desc[UR36][R18.64+0x4] ;  /* 0x00000424121b0980 */ /* 0x000ee2000c101900 */
[----:B------:R-:W-:-:S03]  /*2840*/  @P1 IMAD.WIDE R22, R17, 0x4, R10 ;  /* 0x0000000411161825 */ /* 0x000fc600078e020a */
[----:B------:R-:W3:Y:S04]  /*2850*/  @P0 LD.E R25, desc[UR36][R24.64] ;  /* 0x0000002418190980 */ /* 0x000ee8000c101900 */
[----:B------:R-:W4:Y:S01]  /*2860*/  @P1 LD.E R23, desc[UR36][R22.64] ;  /* 0x0000002416171980 */ /* 0x000f22000c101900 */
[----:B--2---:R-:W-:-:S04]  /*2870*/  @P0 IMAD R26, R15, R26, R16 ;  /* 0x0000001a0f1a0224 */ /* 0x004fc800078e0210 */
[----:B---3--:R-:W-:-:S04]  /*2880*/  @P0 IMAD R16, R25, R27, R26 ;  /* 0x0000001b19100224 */ /* 0x008fc800078e021a */
[----:B----4-:R-:W-:-:S07]  /*2890*/  @P1 IMAD R16, R23, R20, R16 ;  /* 0x0000001417101224 */ /* 0x010fce00078e0210 */
.L_x_154:
[----:B------:R-:W-:-:S05]  /*28a0*/  VIADD R9, R9, 0x1 ;  /* 0x0000000109097836 */ /* 0x000fca0000000000 */
[----:B------:R-:W-:-:S13]  /*28b0*/  ISETP.NE.AND P0, PT, R9, R0, PT ;  /* 0x000000000900720c */ /* 0x000fda0003f05270 */
[----:B------:R-:W-:Y:S05]  /*28c0*/  @P0 BRA `(.L_x_156) ;  /* 0xfffffff400d00947 */ /* 0x000fea000383ffff */
[----:B------:R-:W-:Y:S05]  /*28d0*/  BSYNC.RECONVERGENT B0 ;  /* 0x0000000000007941 */ /* 0x000fea0003800200 */
.L_x_150:
[----:B------:R-:W-:-:S04]  /*28e0*/  MOV R0, 0x8 ;  /* 0x0000000800007802 */ /* 0x000fc80000000f00 */
[----:B------:R4:W0:Y:S03]  /*28f0*/  LDC.64 R6, c[0x4][R0] ;  /* 0x0100000000067b82 */ /* 0x0008260000000a00 */
[----:B------:R-:W-:-:S07]  /*2900*/  LEPC R20, `(.L_x_157) ;  /* 0x000000001014794e */ /* 0x000fce0000000000 */
[----:B012345:R-:W-:Y:S05]  /*2910*/  CALL.ABS.NOINC R6 ;  /* 0x0000000006007343 */ /* 0x03ffea0003c00000 */
.L_x_157:
[----:B------:R-:W0:Y:S01]  /*2920*/  LDCU.64 UR4, c[0x0][0x390] ;  /* 0x00007200ff0477ac */ /* 0x000e220008000a00 */
[----:B------:R-:W-:Y:S02]  /*2930*/  SHF.R.S32.HI R3, RZ, 0x1f, R2 ;  /* 0x0000001fff037819 */ /* 0x000fe40000011402 */
[----:B0-----:R-:W-:-:S04]  /*2940*/  LEA R4, P0, R2, UR4, 0x2 ;  /* 0x0000000402047c11 */ /* 0x001fc8000f8010ff */
[----:B------:R-:W-:-:S05]  /*2950*/  LEA.HI.X R5, R2, UR5, R3, 0x2, P0 ;  /* 0x0000000502057c11 */ /* 0x000fca00080f1403 */
[----:B------:R-:W-:Y:S01]  /*2960*/  STG.E desc[UR36][R4.64], R16 ;  /* 0x0000001004007986 */ /* 0x000fe2000c101924 */
[----:B------:R-:W-:Y:S05]  /*2970*/  EXIT ;  /* 0x000000000000794d */ /* 0x000fea0003800000 */
.L_x_158:
        /* <DEDUP_REMOVED lines=16> */
.L_x_164:


//--------------------- .text._Z13costFunctionPPKiPK8instancePyPii --------------------------
	.section	.text._Z13costFunctionPPKiPK8instancePyPii,"ax",@progbits
	.align	128
        .global         _Z13costFunctionPPKiPK8instancePyPii
        .type           _Z13costFunctionPPKiPK8instancePyPii,@function
        .size           _Z13costFunctionPPKiPK8instancePyPii,(.L_x_165 - _Z13costFunctionPPKiPK8instancePyPii)
        .other          _Z13costFunctionPPKiPK8instancePyPii,@"STO_CUDA_ENTRY STV_DEFAULT"
_Z13costFunctionPPKiPK8instancePyPii:
.text._Z13costFunctionPPKiPK8instancePyPii:
[----:B------:R-:W-:Y:S01]  /*0000*/  LDC R1, c[0x0][0x37c] ;  /* 0x0000df00ff017b82 */ /* 0x000fe20000000800 */
[----:B------:R-:W0:Y:S01]  /*0010*/  S2R R0, SR_TID.X ;  /* 0x0000000000007919 */ /* 0x000e220000002100 */
[----:B------:R-:W0:Y:S02]  /*0020*/  LDCU UR4, c[0x0][0x3a0] ;  /* 0x00007400ff0477ac */ /* 0x000e240008000800 */
[----:B0-----:R-:W-:-:S13]  /*0030*/  ISETP.GE.AND P0, PT, R0, UR4, PT ;  /* 0x0000000400007c0c */ /* 0x001fda000bf06270 */
[----:B------:R-:W-:Y:S05]  /*0040*/  @P0 EXIT ;  /* 0x000000000000094d */ /* 0x000fea0003800000 */
[----:B------:R-:W0:Y:S01]  /*0050*/  LDC.64 R2, c[0x0][0x388] ;  /* 0x0000e200ff027b82 */ /* 0x000e220000000a00 */
[----:B------:R-:W0:Y:S02]  /*0060*/  LDCU.64 UR8, c[0x0][0x358] ;  /* 0x00006b00ff0877ac */ /* 0x000e240008000a00 */
[----:B0-----:R-:W2:Y:S05]  /*0070*/  LDG.E R7, desc[UR8][R2.64] ;  /* 0x0000000802077981 */ /* 0x001eaa000c1e1900 */
[----:B------:R-:W0:Y:S01]  /*0080*/  S2UR UR4, SR_CTAID.X ;  /* 0x00000000000479c3 */ /* 0x000e220000002500 */
[----:B--2---:R-:W1:Y:S01]  /*0090*/  I2F.U32.RP R6, R7 ;  /* 0x0000000700067306 */ /* 0x004e620000209000 */
[----:B------:R-:W-:Y:S01]  /*00a0*/  IMAD.MOV R9, RZ, RZ, -R7 ;  /* 0x000000ffff097224 */ /* 0x000fe200078e0a07 */
[----:B------:R-:W-:-:S06]  /*00b0*/  ISETP.NE.U32.AND P2, PT, R7, RZ, PT ;  /* 0x000000ff0700720c */ /* 0x000fcc0003f45070 */
[----:B-1----:R-:W1:Y:S02]  /*00c0*/  MUFU.RCP R6, R6 ;  /* 0x0000000600067308 */ /* 0x002e640000001000 */
[----:B-1----:R-:W-:-:S06]  /*00d0*/  VIADD R4, R6, 0xffffffe ;  /* 0x0ffffffe06047836 */ /* 0x002fcc0000000000 */
[----:B------:R1:W2:Y:S02]  /*00e0*/  F2I.FTZ.U32.TRUNC.NTZ R5, R4 ;  /* 0x0000000400057305 */ /* 0x0002a4000021f000 */
[----:B-1----:R-:W-:Y:S02]  /*00f0*/  HFMA2 R4, -RZ, RZ, 0, 0 ;  /* 0x00000000ff047431 */ /* 0x002fe400000001ff */
[----:B--2---:R-:W-:-:S04]  /*0100*/  IMAD R9, R9, R5, RZ ;  /* 0x0000000509097224 */ /* 0x004fc800078e02ff */
[----:B------:R-:W-:Y:S01]  /*0110*/  IMAD.HI.U32 R5, R5, R9, R4 ;  /* 0x0000000905057227 */ /* 0x000fe200078e0004 */
[----:B------:R-:W-:-:S05]  /*0120*/  LOP3.LUT R9, RZ, R7, RZ, 0x33, !PT ;  /* 0x00000007ff097212 */ /* 0x000fca00078e33ff */
[----:B0-----:R-:W-:Y:S02]  /*0130*/  IMAD.HI.U32 R8, R5, UR4, RZ ;  /* 0x0000000405087c27 */ /* 0x001fe4000f8e00ff */
[----:B------:R-:W0:Y:S02]  /*0140*/  LDC.64 R4, c[0x0][0x380] ;  /* 0x0000e000ff047b82 */ /* 0x000e240000000a00 */
[----:B------:R-:W-:-:S04]  /*0150*/  IMAD.MOV R10, RZ, RZ, -R8 ;  /* 0x000000ffff0a7224 */ /* 0x000fc800078e0a08 */
[----:B------:R-:W-:-:S05]  /*0160*/  IMAD R6, R7, R10, UR4 ;  /* 0x0000000407067e24 */ /* 0x000fca000f8e020a */
[----:B------:R-:W-:-:S13]  /*0170*/  ISETP.GE.U32.AND P3, PT, R6, R7, PT ;  /* 0x000000070600720c */ /* 0x000fda0003f66070 */
[----:B------:R-:W-:Y:S02]  /*0180*/  @P3 IADD3 R6, PT, PT, -R7, R6, RZ ;  /* 0x0000000607063210 */ /* 0x000fe40007ffe1ff */
[----:B------:R-:W-:Y:S02]  /*0190*/  @P3 IADD3 R8, PT, PT, R8, 0x1, RZ ;  /* 0x0000000108083810 */ /* 0x000fe40007ffe0ff */
[----:B------:R-:W-:-:S13]  /*01a0*/  ISETP.GE.U32.AND P1, PT, R6, R7, PT ;  /* 0x000000070600720c */ /* 0x000fda0003f26070 */
[----:B------:R-:W-:Y:S02]  /*01b0*/  @P1 IMAD.IADD R6, R6, 0x1, -R7 ;  /* 0x0000000106061824 */ /* 0x000fe400078e0a07 */
[----:B------:R-:W-:-:S03]  /*01c0*/  @P1 VIADD R8, R8, 0x1 ;  /* 0x0000000108081836 */ /* 0x000fc60000000000 */
[C---:B------:R-:W-:Y:S02]  /*01d0*/  SEL R6, R9.reuse, R6, !P2 ;  /* 0x0000000609067207 */ /* 0x040fe40005000000 */
[----:B------:R-:W-:Y:S02]  /*01e0*/  SEL R8, R9, R8, !P2 ;  /* 0x0000000809087207 */ /* 0x000fe40005000000 */
[----:B------:R-:W-:-:S04]  /*01f0*/  ISETP.NE.AND P0, PT, R6, RZ, PT ;  /* 0x000000ff0600720c */ /* 0x000fc80003f05270 */
[----:B------:R-:W-:-:S13]  /*0200*/  ISETP.LE.U32.OR P0, PT, R7, UR4, P0 ;  /* 0x0000000407007c0c */ /* 0x000fda0008703470 */
[----:B0-----:R-:W-:Y:S05]  /*0210*/  @P0 BRA `(.L_x_159) ;  /* 0x0000000000380947 */ /* 0x001fea0003800000 */
        /* <DEDUP_REMOVED lines=8> */
[----:B------:R-:W-:Y:S01]  /*02a0*/  IMAD.U32 R13, RZ, RZ, UR7 ;  /* 0x00000007ff0d7e24 */ /* 0x000fe2000f8e00ff */
[----:B------:R-:W-:-:S03]  /*02b0*/  MOV R12, UR6 ;  /* 0x00000006000c7c02 */ /* 0x000fc60008000f00 */
[----:B------:R-:W-:Y:S02]  /*02c0*/  MOV R13, UR4 ;  /* 0x00000004000d7c02 */ /* 0x000fe40008000f00 */
[----:B0-----:R-:W-:-:S13]  /*02d0*/  ISETP.EQ.U32.AND P0, PT, R7, UR5, PT ;  /* 0x0000000507007c0c */ /* 0x001fda000bf02070 */
[----:B-1----:R0:W-:Y:S04]  /*02e0*/  @P0 REDG.E.ADD.64.STRONG.GPU desc[UR8][R10.64], R12 ;  /* 0x0000000c0a00098e */ /* 0x0021e8000c12e508 */
[----:B------:R0:W5:Y:S02]  /*02f0*/  LDG.E R7, desc[UR8][R2.64] ;  /* 0x0000000802077981 */ /* 0x000164000c1e1900 */
.L_x_159:
[----:B0----5:R-:W-:Y:S01]  /*0300*/  IMAD R13, R0, R7, R8 ;  /* 0x00000007000d7224 */ /* 0x021fe200078e0208 */
[----:B------:R-:W2:Y:S03]  /*0310*/  LDG.E.64 R10, desc[UR8][R2.64+0x8] ;  /* 0x00000808020a7981 */ /* 0x000ea6000c1e1b00 */
[----:B------:R-:W-:-:S04]  /*0320*/  IMAD.WIDE R12, R13, 0x4, R4 ;  /* 0x000000040d0c7825 */ /* 0x000fc800078e0204 */
[----:B------:R-:W-:Y:S02]  /*0330*/  IMAD R15, R0, R7, R6 ;  /* 0x00000007000f7224 */ /* 0x000fe400078e0206 */
[----:B------:R-:W3:Y:S02]  /*0340*/  LDG.E R12, desc[UR8][R12.64] ;  /* 0x000000080c0c7981 */ /* 0x000ee4000c1e1900 */
[----:B------:R-:W-:Y:S02]  /*0350*/  IMAD.WIDE R14, R15, 0x4, R4 ;  /* 0x000000040f0e7825 */ /* 0x000fe400078e0204 */
[----:B------:R0:W4:Y:S04]  /*0360*/  LDG.E.64 R4, desc[UR8][R2.64+0x10] ;  /* 0x0000100802047981 */ /* 0x000128000c1e1b00 */
[----:B------:R-:W2:Y:S01]  /*0370*/  LDG.E R15, desc[UR8][R14.64] ;  /* 0x000000080e0f7981 */ /* 0x000ea2000c1e1900 */
[----:B0-----:R-:W0:Y:S01]  /*0380*/  LDC.64 R2, c[0x0][0x398] ;  /* 0x0000e600ff027b82 */ /* 0x001e220000000a00 */
[----:B---3--:R-:W-:-:S04]  /*0390*/  VIADD R16, R12, 0xffffffff ;  /* 0xffffffff0c107836 */ /* 0x008fc80000000000 */
[----:B------:R-:W-:-:S05]  /*03a0*/  IMAD R16, R16, R7, RZ ;  /* 0x0000000710107224 */ /* 0x000fca00078e02ff */
[----:B------:R-:W-:Y:S02]  /*03b0*/  SHF.R.S32.HI R18, RZ, 0x1f, R16 ;  /* 0x0000001fff127819 */ /* 0x000fe40000011410 */
[----:B--2---:R-:W-:Y:S01]  /*03c0*/  IADD3 R9, P0, PT, R16, R15, RZ ;  /* 0x0000000f10097210 */ /* 0x004fe20007f1e0ff */
[----:B------:R-:W-:-:S03]  /*03d0*/  IMAD R7, R8, R7, R6 ;  /* 0x0000000708077224 */ /* 0x000fc600078e0206 */
[----:B------:R-:W-:Y:S02]  /*03e0*/  LEA.HI.X.SX32 R18, R15, R18, 0x1, P0 ;  /* 0x000000120f127211 */ /* 0x000fe400000f0eff */
[----:B----4-:R-:W-:Y:S01]  /*03f0*/  LEA R4, P0, R9, R4, 0x2 ;  /* 0x0000000409047211 */ /* 0x010fe200078010ff */
[----:B------:R-:W-:-:S03]  /*0400*/  IMAD.WIDE R10, R7, 0x4, R10 ;  /* 0x00000004070a7825 */ /* 0x000fc600078e020a */
[----:B------:R-:W-:-:S03]  /*0410*/  LEA.HI.X R5, R9, R5, R18, 0x2, P0 ;  /* 0x0000000509057211 */ /* 0x000fc600000f1412 */
[----:B------:R-:W2:Y:S04]  /*0420*/  LD.E R11, desc[UR8][R10.64] ;  /* 0x000000080a0b7980 */ /* 0x000ea8000c101900 */
[----:B------:R-:W2:Y:S01]  /*0430*/  LD.E R4, desc[UR8][R4.64+-0x4] ;  /* 0xfffffc0804047980 */ /* 0x000ea2000c101900 */
[----:B0-----:R-:W-:-:S04]  /*0440*/  IMAD.WIDE.U32 R2, R0, 0x4, R2 ;  /* 0x0000000400027825 */ /* 0x001fc800078e0002 */
[----:B--2---:R-:W-:-:S05]  /*0450*/  IMAD R7, R4, R11, RZ ;  /* 0x0000000b04077224 */ /* 0x004fca00078e02ff */
[----:B------:R-:W-:Y:S01]  /*0460*/  REDG.E.ADD.STRONG.GPU desc[UR8][R2.64], R7 ;  /* 0x000000070200798e */ /* 0x000fe2000c12e108 */
[----:B------:R-:W-:Y:S05]  /*0470*/  EXIT ;  /* 0x000000000000794d */ /* 0x000fea0003800000 */
.L_x_160:
        /* <DEDUP_REMOVED lines=16> */
.L_x_165:


//--------------------- .nv.global.init           --------------------------
	.section	.nv.global.init,"aw",@progbits
	.align	4
.nv.global.init:
	.type		mrg32k3aM1SubSeq,@object
	.size		mrg32k3aM1SubSeq,(mrg32k3aM2SubSeq - mrg32k3aM1SubSeq)
mrg32k3aM1SubSeq:
        /*0000*/ 	.byte	0x0b, 0xcc, 0xee, 0x04, 0x73, 0x29, 0x8b, 0x6f, 0xf6, 0x53, 0x03, 0xf6, 0x23, 0xf6, 0xea, 0xda
        /* <DEDUP_REMOVED lines=125> */
	.type		mrg32k3aM2SubSeq,@object
	.size		mrg32k3aM2SubSeq,(mrg32k3aM1 - mrg32k3aM2SubSeq)
mrg32k3aM2SubSeq:
        /* <DEDUP_REMOVED lines=126> */
	.type		mrg32k3aM1,@object
	.size		mrg32k3aM1,(mrg32k3aM1Seq - mrg32k3aM1)
mrg32k3aM1:
        /* <DEDUP_REMOVED lines=144> */
	.type		mrg32k3aM1Seq,@object
	.size		mrg32k3aM1Seq,(mrg32k3aM2 - mrg32k3aM1Seq)
mrg32k3aM1Seq:
        /* <DEDUP_REMOVED lines=144> */
	.type		mrg32k3aM2,@object
	.size		mrg32k3aM2,(mrg32k3aM2Seq - mrg32k3aM2)
mrg32k3aM2:
        /* <DEDUP_REMOVED lines=144> */
	.type		mrg32k3aM2Seq,@object
	.size		mrg32k3aM2Seq,(precalc_xorwow_matrix - mrg32k3aM2Seq)
mrg32k3aM2Seq:
        /* <DEDUP_REMOVED lines=144> */
	.type		precalc_xorwow_matrix,@object
	.size		precalc_xorwow_matrix,(precalc_xorwow_offset_matrix - precalc_xorwow_matrix)
precalc_xorwow_matrix:
        /* <DEDUP_REMOVED lines=6400> */
	.type		precalc_xorwow_offset_matrix,@object
	.size		precalc_xorwow_offset_matrix,(.L_1 - precalc_xorwow_offset_matrix)
precalc_xorwow_offset_matrix:
        /* <DEDUP_REMOVED lines=6400> */
.L_1:


//--------------------- .nv.shared.reserved.0     --------------------------
	.section	.nv.shared.reserved.0,"aw",@nobits
	.weak		__nv_reservedSMEM_offset_0_alias
	.size		__nv_reservedSMEM_offset_0_alias, 0, 64
	.other		__nv_reservedSMEM_offset_0_alias,@"STO_CUDA_RESERVED_SHARED STV_DEFAULT"
__nv_reservedSMEM_offset_0_alias:
	.zero		0
	.zero		64


//--------------------- .nv.constant0._Z15evolutionKernelPfS_PiS_P17curandStateXORWOWiifPK8instancePy --------------------------
	.section	.nv.constant0._Z15evolutionKernelPfS_PiS_P17curandStateXORWOWiifPK8instancePy,"a",@progbits
	.sectionflags	@""
	.align	4
.nv.constant0._Z15evolutionKernelPfS_PiS_P17curandStateXORWOWiifPK8instancePy:
	.zero		968


//--------------------- .nv.constant0._Z10selectionPPfS_PiS_iiS0_ --------------------------
	.section	.nv.constant0._Z10selectionPPfS_PiS_iiS0_,"a",@progbits
	.sectionflags	@""
	.align	4
.nv.constant0._Z10selectionPPfS_PiS_iiS0_:
	.zero		944


//--------------------- .nv.constant0._Z16evolutionKernelPPfS_PiS_P17curandStateXORWOWiifPK8instanceS0_S0_ --------------------------
	.section	.nv.constant0._Z16evolutionKernelPPfS_PiS_P17curandStateXORWOWiifPK8instanceS0_S0_,"a",@progbits
	.sectionflags	@""
	.align	4
.nv.constant0._Z16evolutionKernelPPfS_PiS_P17curandStateXORWOWiifPK8instanceS0_S0_:
	.zero		976


//--------------------- .nv.constant0._Z18generatePopulationPfffPiPK8instanceP17curandStateXORWOWimPy --------------------------
	.section	.nv.constant0._Z18generatePopulationPfffPiPK8instanceP17curandStateXORWOWimPy,"a",@progbits
	.sectionflags	@""
	.align	4
.nv.constant0._Z18generatePopulationPfffPiPK8instanceP17curandStateXORWOWimPy:
	.zero		960


//--------------------- .nv.constant0._Z13costFunctionPPKiPK8instancePyPii --------------------------
	.section	.nv.constant0._Z13costFunctionPPKiPK8instancePyPii,"a",@progbits
	.sectionflags	@""
	.align	4
.nv.constant0._Z13costFunctionPPKiPK8instancePyPii:
	.zero		932


//--------------------- SYMBOLS --------------------------

	.type		.nv.reservedSmem.offset0,@object
	.size		.nv.reservedSmem.offset0,0x4
	.type		malloc,@function
	.type		free,@function
